	.target	sm_90a

	.elftype	@"ET_EXEC"


//--------------------- .note.nv.tkinfo           --------------------------
	.section	.note.nv.tkinfo,"",@"SHT_NOTE"
	.sectionflags	@"SHF_NOTE_NV_TKINFO"
	.tkinfo
        /*0018*/ 	.word	0x00000002
        /*0030*/ 	.string	""
        /*0030*/ 	.string	"ptxas"
        /*0030*/ 	.string	"Cuda compilation tools, release 13.0, V13.0.88"
        /*0030*/ 	.string	"Build cuda_13.0.r13.0/compiler.36424714_0"
        /*0030*/ 	.string	"-arch sm_90a -m 64 "



//--------------------- .note.nv.cuinfo           --------------------------
	.section	.note.nv.cuinfo,"",@"SHT_NOTE"
	.sectionflags	@"SHF_NOTE_NV_CUINFO"
        /*0018*/ 	.short	0x0002
        /*001a*/ 	.short	0x005a
        /*001c*/ 	.short	0x0082
	.zero		2


//--------------------- .nv.info                  --------------------------
	.section	.nv.info,"",@"SHT_CUDA_INFO"
	.align	4


	//----- nvinfo : EIATTR_REGCOUNT
	.align		4
        /*0000*/ 	.byte	0x04, 0x2f
        /*0002*/ 	.short	(.L_15 - .L_14)
	.align		4
.L_14:
        /*0004*/ 	.word	index@(_ZN7cutlass13device_kernelINS_4gemm6kernel13GemmUniversalIN4cute5tupleIJiiiiEEENS1_10collective13CollectiveMmaINS1_34MainloopSm90TmaGmmaWarpSpecializedILi2ENS5_IJNS4_1CILi1EEESB_SB_EEENS1_32KernelTmaWarpSpecializedPingpongEEENS5_IJNSA_ILi64EEENSA_ILi240EEENSA_ILi128EEEEEENS_6half_tENS5_IJlSB_lEEESJ_SK_NS4_8TiledMMAINS4_8MMA_AtomIJNS4_4SM904GMMA25MMA_64x16x16_F32F16F16_SSILNSO_5MajorE0ELSQ_0ELNSO_7ScaleInE1ELSR_1EEEEEENS4_6LayoutISC_NS5_IJNSA_ILi0EEESV_SV_EEEEENS5_IJNS4_10UnderscoreESY_SY_EEEEENS4_13SM90_TMA_LOADENS4_14ComposedLayoutINS4_7SwizzleILi3ELi4ELi3EEENS4_18smem_ptr_flag_bitsILi16EEENSU_INS5_IJNSA_ILi8EEESF_EEENS5_IJSF_SB_EEEEEEEvNS4_8identityES11_S1B_vS1C_EENS_8epilogue10collective6detail29Sm90TmaWarpSpecializedAdapterINS1F_15DefaultEpilogueISJ_SK_SK_NS1E_6thread17LinearCombinationISJ_Li1EffLNS1J_9ScaleType4KindE0ELNS_15FloatRoundStyleE2ESJ_EENS1_15EpilogueDefaultEEEEEvvEEEEvNT_6ParamsE)
        /*0008*/ 	.word	0x000000a8


	//----- nvinfo : EIATTR_FRAME_SIZE
	.align		4
.L_15:
        /*000c*/ 	.byte	0x04, 0x11
        /*000e*/ 	.short	(.L_17 - .L_16)
	.align		4
.L_16:
        /*0010*/ 	.word	index@(_ZN7cutlass13device_kernelINS_4gemm6kernel13GemmUniversalIN4cute5tupleIJiiiiEEENS1_10collective13CollectiveMmaINS1_34MainloopSm90TmaGmmaWarpSpecializedILi2ENS5_IJNS4_1CILi1EEESB_SB_EEENS1_32KernelTmaWarpSpecializedPingpongEEENS5_IJNSA_ILi64EEENSA_ILi240EEENSA_ILi128EEEEEENS_6half_tENS5_IJlSB_lEEESJ_SK_NS4_8TiledMMAINS4_8MMA_AtomIJNS4_4SM904GMMA25MMA_64x16x16_F32F16F16_SSILNSO_5MajorE0ELSQ_0ELNSO_7ScaleInE1ELSR_1EEEEEENS4_6LayoutISC_NS5_IJNSA_ILi0EEESV_SV_EEEEENS5_IJNS4_10UnderscoreESY_SY_EEEEENS4_13SM90_TMA_LOADENS4_14ComposedLayoutINS4_7SwizzleILi3ELi4ELi3EEENS4_18smem_ptr_flag_bitsILi16EEENSU_INS5_IJNSA_ILi8EEESF_EEENS5_IJSF_SB_EEEEEEEvNS4_8identityES11_S1B_vS1C_EENS_8epilogue10collective6detail29Sm90TmaWarpSpecializedAdapterINS1F_15DefaultEpilogueISJ_SK_SK_NS1E_6thread17LinearCombinationISJ_Li1EffLNS1J_9ScaleType4KindE0ELNS_15FloatRoundStyleE2ESJ_EENS1_15EpilogueDefaultEEEEEvvEEEEvNT_6ParamsE)
        /*0014*/ 	.word	0x00000000


	//----- nvinfo : EIATTR_MIN_STACK_SIZE
	.align		4
.L_17:
        /*0018*/ 	.byte	0x04, 0x12
        /*001a*/ 	.short	(.L_19 - .L_18)
	.align		4
.L_18:
        /*001c*/ 	.word	index@(_ZN7cutlass13device_kernelINS_4gemm6kernel13GemmUniversalIN4cute5tupleIJiiiiEEENS1_10collective13CollectiveMmaINS1_34MainloopSm90TmaGmmaWarpSpecializedILi2ENS5_IJNS4_1CILi1EEESB_SB_EEENS1_32KernelTmaWarpSpecializedPingpongEEENS5_IJNSA_ILi64EEENSA_ILi240EEENSA_ILi128EEEEEENS_6half_tENS5_IJlSB_lEEESJ_SK_NS4_8TiledMMAINS4_8MMA_AtomIJNS4_4SM904GMMA25MMA_64x16x16_F32F16F16_SSILNSO_5MajorE0ELSQ_0ELNSO_7ScaleInE1ELSR_1EEEEEENS4_6LayoutISC_NS5_IJNSA_ILi0EEESV_SV_EEEEENS5_IJNS4_10UnderscoreESY_SY_EEEEENS4_13SM90_TMA_LOADENS4_14ComposedLayoutINS4_7SwizzleILi3ELi4ELi3EEENS4_18smem_ptr_flag_bitsILi16EEENSU_INS5_IJNSA_ILi8EEESF_EEENS5_IJSF_SB_EEEEEEEvNS4_8identityES11_S1B_vS1C_EENS_8epilogue10collective6detail29Sm90TmaWarpSpecializedAdapterINS1F_15DefaultEpilogueISJ_SK_SK_NS1E_6thread17LinearCombinationISJ_Li1EffLNS1J_9ScaleType4KindE0ELNS_15FloatRoundStyleE2ESJ_EENS1_15EpilogueDefaultEEEEEvvEEEEvNT_6ParamsE)
        /*0020*/ 	.word	0x00000000
.L_19:


//--------------------- .nv.compat                --------------------------
	.section	.nv.compat,"",@"SHT_CUDA_COMPAT_INFO"
	.align	4
        /*0000*/ 	.byte	0x02, 0x09, 0x01, 0x00, 0x02, 0x02, 0x04, 0x00, 0x02, 0x05, 0x05, 0x00, 0x03, 0x07, 0x01, 0x01
        /*0010*/ 	.byte	0x02, 0x03, 0x01, 0x00, 0x02, 0x06, 0x01, 0x00, 0x04, 0x0b, 0x08, 0x00, 0x00, 0x00, 0x00, 0x00
        /*0020*/ 	.byte	0x00, 0x00, 0x00, 0x00


//--------------------- .nv.info._ZN7cutlass13device_kernelINS_4gemm6kernel13GemmUniversalIN4cute5tupleIJiiiiEEENS1_10collective13CollectiveMmaINS1_34MainloopSm90TmaGmmaWarpSpecializedILi2ENS5_IJNS4_1CILi1EEESB_SB_EEENS1_32KernelTmaWarpSpecializedPingpongEEENS5_IJNSA_ILi64EEENSA_ILi240EEENSA_ILi128EEEEEENS_6half_tENS5_IJlSB_lEEESJ_SK_NS4_8TiledMMAINS4_8MMA_AtomIJNS4_4SM904GMMA25MMA_64x16x16_F32F16F16_SSILNSO_5MajorE0ELSQ_0ELNSO_7ScaleInE1ELSR_1EEEEEENS4_6LayoutISC_NS5_IJNSA_ILi0EEESV_SV_EEEEENS5_IJNS4_10UnderscoreESY_SY_EEEEENS4_13SM90_TMA_LOADENS4_14ComposedLayoutINS4_7SwizzleILi3ELi4ELi3EEENS4_18smem_ptr_flag_bitsILi16EEENSU_INS5_IJNSA_ILi8EEESF_EEENS5_IJSF_SB_EEEEEEEvNS4_8identityES11_S1B_vS1C_EENS_8epilogue10collective6detail29Sm90TmaWarpSpecializedAdapterINS1F_15DefaultEpilogueISJ_SK_SK_NS1E_6thread17LinearCombinationISJ_Li1EffLNS1J_9ScaleType4KindE0ELNS_15FloatRoundStyleE2ESJ_EENS1_15EpilogueDefaultEEEEEvvEEEEvNT_6ParamsE --------------------------
	.section	.nv.info._ZN7cutlass13device_kernelINS_4gemm6kernel13GemmUniversalIN4cute5tupleIJiiiiEEENS1_10collective13CollectiveMmaINS1_34MainloopSm90TmaGmmaWarpSpecializedILi2ENS5_IJNS4_1CILi1EEESB_SB_EEENS1_32KernelTmaWarpSpecializedPingpongEEENS5_IJNSA_ILi64EEENSA_ILi240EEENSA_ILi128EEEEEENS_6half_tENS5_IJlSB_lEEESJ_SK_NS4_8TiledMMAINS4_8MMA_AtomIJNS4_4SM904GMMA25MMA_64x16x16_F32F16F16_SSILNSO_5MajorE0ELSQ_0ELNSO_7ScaleInE1ELSR_1EEEEEENS4_6LayoutISC_NS5_IJNSA_ILi0EEESV_SV_EEEEENS5_IJNS4_10UnderscoreESY_SY_EEEEENS4_13SM90_TMA_LOADENS4_14ComposedLayoutINS4_7SwizzleILi3ELi4ELi3EEENS4_18smem_ptr_flag_bitsILi16EEENSU_INS5_IJNSA_ILi8EEESF_EEENS5_IJSF_SB_EEEEEEEvNS4_8identityES11_S1B_vS1C_EENS_8epilogue10collective6detail29Sm90TmaWarpSpecializedAdapterINS1F_15DefaultEpilogueISJ_SK_SK_NS1E_6thread17LinearCombinationISJ_Li1EffLNS1J_9ScaleType4KindE0ELNS_15FloatRoundStyleE2ESJ_EENS1_15EpilogueDefaultEEEEEvvEEEEvNT_6ParamsE,"",@"SHT_CUDA_INFO"
	.sectionflags	@""
	.align	4


	//----- nvinfo : EIATTR_CUDA_API_VERSION
	.align		4
        /*0000*/ 	.byte	0x04, 0x37
        /*0002*/ 	.short	(.L_21 - .L_20)
.L_20:
        /*0004*/ 	.word	0x00000082


	//----- nvinfo : EIATTR_KPARAM_INFO
	.align		4
.L_21:
        /*0008*/ 	.byte	0x04, 0x17
        /*000a*/ 	.short	(.L_23 - .L_22)
.L_22:
        /*000c*/ 	.word	0x00000000
        /*0010*/ 	.short	0x0000
        /*0012*/ 	.short	0x0070
        /*0014*/ 	.byte	0x00, 0xf0, 0x01, 0x10


	//----- nvinfo : EIATTR_SPARSE_MMA_MASK
	.align		4
.L_23:
        /*0018*/ 	.byte	0x03, 0x50
        /*001a*/ 	.short	0x0000


	//----- nvinfo : EIATTR_MAXREG_COUNT
	.align		4
        /*001c*/ 	.byte	0x03, 0x1b
        /*001e*/ 	.short	0x00a8


	//----- nvinfo : EIATTR_NUM_BARRIERS
	.align		4
        /*0020*/ 	.byte	0x02, 0x4c
        /*0022*/ 	.byte	0x01
	.zero		1


	//----- nvinfo : EIATTR_EXTERNS
	.align		4
        /*0024*/ 	.byte	0x04, 0x0f
        /*0026*/ 	.short	(.L_25 - .L_24)


	//   ....[0]....
	.align		4
.L_24:
        /*0028*/ 	.word	index@(__assertfail)


	//----- nvinfo : EIATTR_MERCURY_ISA_VERSION
	.align		4
.L_25:
        /*002c*/ 	.byte	0x03, 0x5f
        /*002e*/ 	.short	0x0101


	//----- nvinfo : EIATTR_INT_WARP_WIDE_INSTR_OFFSETS
	.align		4
        /*0030*/ 	.byte	0x04, 0x31
        /*0032*/ 	.short	(.L_27 - .L_26)


	//   ....[0]....
.L_26:
        /*0034*/ 	.word	0x00000430


	//   ....[1]....
        /*0038*/ 	.word	0x00000450


	//   ....[2]....
        /*003c*/ 	.word	0x000004d0


	//   ....[3]....
        /*0040*/ 	.word	0x000004e0


	//   ....[4]....
        /*0044*/ 	.word	0x000004f0


	//   ....[5]....
        /*0048*/ 	.word	0x00000510


	//   ....[6]....
        /*004c*/ 	.word	0x00000570


	//   ....[7]....
        /*0050*/ 	.word	0x00000590


	//----- nvinfo : EIATTR_COOP_GROUP_MASK_REGIDS
	.align		4
.L_27:
        /*0054*/ 	.byte	0x04, 0x29
        /*0056*/ 	.short	(.L_29 - .L_28)


	//   ....[0]....
.L_28:
        /*0058*/ 	.word	0xffffffff


	//   ....[1]....
        /*005c*/ 	.word	0xffffffff


	//   ....[2]....
        /*0060*/ 	.word	0xffffffff


	//   ....[3]....
        /*0064*/ 	.word	0xffffffff


	//   ....[4]....
        /*0068*/ 	.word	0xffffffff


	//   ....[5]....
        /*006c*/ 	.word	0xffffffff


	//----- nvinfo : EIATTR_COOP_GROUP_INSTR_OFFSETS
	.align		4
.L_29:
        /*0070*/ 	.byte	0x04, 0x28
        /*0072*/ 	.short	(.L_31 - .L_30)


	//   ....[0]....
.L_30:
        /*0074*/ 	.word	0x00000050


	//   ....[1]....
        /*0078*/ 	.word	0x00000080


	//   ....[2]....
        /*007c*/ 	.word	0x00000180


	//   ....[3]....
        /*0080*/ 	.word	0x00000350


	//   ....[4]....
        /*0084*/ 	.word	0x00000390


	//   ....[5]....
        /*0088*/ 	.word	0x000003d0


	//----- nvinfo : EIATTR_REG_RECONFIG
	.align		4
.L_31:
        /*008c*/ 	.byte	0x01, 0x54
	.zero		2


	//----- nvinfo : EIATTR_SYSCALL_OFFSETS
	.align		4
        /*0090*/ 	.byte	0x04, 0x46
        /*0092*/ 	.short	(.L_33 - .L_32)


	//   ....[0]....
.L_32:
        /*0094*/ 	.word	0x00001650


	//----- nvinfo : EIATTR_MBARRIER_INSTR_OFFSETS
	.align		4
.L_33:
        /*0098*/ 	.byte	0x04, 0x39
        /*009a*/ 	.short	(.L_35 - .L_34)


	//   ....[0]....
.L_34:
        /*009c*/ 	.word	0x00000300
        /*00a0*/ 	.word	0x000000ff
        /*00a4*/ 	.word	0x00000000
        /*00a8*/ 	.short	0x0100
        /*00aa*/ 	.byte	0x09
	.zero		1


	//   ....[1]....
        /*00ac*/ 	.word	0x00000310
        /*00b0*/ 	.word	0x000000ff
        /*00b4*/ 	.word	0x00000010
        /*00b8*/ 	.short	0x0100
        /*00ba*/ 	.byte	0x09
	.zero		1


	//   ....[2]....
        /*00bc*/ 	.word	0x00000320
        /*00c0*/ 	.word	0x000000ff
        /*00c4*/ 	.word	0x00000008
        /*00c8*/ 	.short	0x0100
        /*00ca*/ 	.byte	0x09
	.zero		1


	//   ....[3]....
        /*00cc*/ 	.word	0x00000330
        /*00d0*/ 	.word	0x000000ff
        /*00d4*/ 	.word	0x00000018
        /*00d8*/ 	.short	0x0100
        /*00da*/ 	.byte	0x09
	.zero		1


	//   ....[4]....
        /*00dc*/ 	.word	0x000005b0
        /*00e0*/ 	.word	0x000000ff
        /*00e4*/ 	.word	0x00000050
        /*00e8*/ 	.short	0x0100
        /*00ea*/ 	.byte	0x09
	.zero		1


	//   ....[5]....
        /*00ec*/ 	.word	0x000005c0
        /*00f0*/ 	.word	0x000000ff
        /*00f4*/ 	.word	0x00000058
        /*00f8*/ 	.short	0x0100
        /*00fa*/ 	.byte	0x09
	.zero		1


	//   ....[6]....
        /*00fc*/ 	.word	0x00000600
        /*0100*/ 	.word	0x000000ff
        /*0104*/ 	.word	0x00000030
        /*0108*/ 	.short	0x0100
        /*010a*/ 	.byte	0x0a
	.zero		1


	//   ....[7]....
        /*010c*/ 	.word	0x00000620
        /*0110*/ 	.word	0x000000ff
        /*0114*/ 	.word	0x00000038
        /*0118*/ 	.short	0x0100
        /*011a*/ 	.byte	0x0a
	.zero		1


	//   ....[8]....
        /*011c*/ 	.word	0x00000630
        /*0120*/ 	.word	0x000000ff
        /*0124*/ 	.word	0x00000040
        /*0128*/ 	.short	0x0100
        /*012a*/ 	.byte	0x0a
	.zero		1


	//   ....[9]....
        /*012c*/ 	.word	0x00000640
        /*0130*/ 	.word	0x000000ff
        /*0134*/ 	.word	0x00000048
        /*0138*/ 	.short	0x0100
        /*013a*/ 	.byte	0x0a
	.zero		1


	//   ....[10]....
        /*013c*/ 	.word	0x00001530
        /*0140*/ 	.word	0x00000093
        /*0144*/ 	.word	0x00000000
        /*0148*/ 	.short	0x010a
        /*014a*/ 	.byte	0x2b
	.zero		1


	//   ....[11]....
        /*014c*/ 	.word	0x000016e0
        /*0150*/ 	.word	0x00000003
        /*0154*/ 	.word	0x00000000
        /*0158*/ 	.short	0x010a
        /*015a*/ 	.byte	0x3f
	.zero		1


	//   ....[12]....
        /*015c*/ 	.word	0x00001740
        /*0160*/ 	.word	0x00000003
        /*0164*/ 	.word	0x00000000
        /*0168*/ 	.short	0x010a
        /*016a*/ 	.byte	0x3f
	.zero		1


	//   ....[13]....
        /*016c*/ 	.word	0x00004740
        /*0170*/ 	.word	0x000000ff
        /*0174*/ 	.word	0x00000000
        /*0178*/ 	.short	0x010a
        /*017a*/ 	.byte	0x08
	.zero		1


	//   ....[14]....
        /*017c*/ 	.word	0x00004780
        /*0180*/ 	.word	0x000000ff
        /*0184*/ 	.word	0x00000000
        /*0188*/ 	.short	0x010a
        /*018a*/ 	.byte	0x08
	.zero		1


	//   ....[15]....
        /*018c*/ 	.word	0x00007690
        /*0190*/ 	.word	0x000000ff
        /*0194*/ 	.word	0x00000000
        /*0198*/ 	.short	0x0101
        /*019a*/ 	.byte	0x08
	.zero		1


	//   ....[16]....
        /*019c*/ 	.word	0x00007780
        /*01a0*/ 	.word	0x00000094
        /*01a4*/ 	.word	0x00000000
        /*01a8*/ 	.short	0x0101
        /*01aa*/ 	.byte	0x2c
	.zero		1


	//   ....[17]....
        /*01ac*/ 	.word	0x00007850
        /*01b0*/ 	.word	0x000000ff
        /*01b4*/ 	.word	0x00000000
        /*01b8*/ 	.short	0x0101
        /*01ba*/ 	.byte	0x04
	.zero		1


	//   ....[18]....
        /*01bc*/ 	.word	0x00007900
        /*01c0*/ 	.word	0x00000093
        /*01c4*/ 	.word	0x00000010
        /*01c8*/ 	.short	0x010a
        /*01ca*/ 	.byte	0x2b
	.zero		1


	//   ....[19]....
        /*01cc*/ 	.word	0x0000f620
        /*01d0*/ 	.word	0x00000096
        /*01d4*/ 	.word	0x00000000
        /*01d8*/ 	.short	0x0101
        /*01da*/ 	.byte	0x2c
	.zero		1


	//   ....[20]....
        /*01dc*/ 	.word	0x00010000
        /*01e0*/ 	.word	0x00000007
        /*01e4*/ 	.word	0x00000010
        /*01e8*/ 	.short	0x010a
        /*01ea*/ 	.byte	0x3f
	.zero		1


	//   ....[21]....
        /*01ec*/ 	.word	0x00010460
        /*01f0*/ 	.word	0x00000003
        /*01f4*/ 	.word	0x00000058
        /*01f8*/ 	.short	0x0101
        /*01fa*/ 	.byte	0x3f
	.zero		1


	//   ....[22]....
        /*01fc*/ 	.word	0x00010bd0
        /*0200*/ 	.word	0x00000007
        /*0204*/ 	.word	0x00000000
        /*0208*/ 	.short	0x010a
        /*020a*/ 	.byte	0x3f
	.zero		1


	//   ....[23]....
        /*020c*/ 	.word	0x00010c50
        /*0210*/ 	.word	0x00000003
        /*0214*/ 	.word	0x00000000
        /*0218*/ 	.short	0x010a
        /*021a*/ 	.byte	0x3f
	.zero		1


	//   ....[24]....
        /*021c*/ 	.word	0x00010cb0
        /*0220*/ 	.word	0x00000095
        /*0224*/ 	.word	0x00000000
        /*0228*/ 	.short	0x010a
        /*022a*/ 	.byte	0x3f
	.zero		1


	//   ....[25]....
        /*022c*/ 	.word	0x00010d00
        /*0230*/ 	.word	0x00000003
        /*0234*/ 	.word	0x00000000
        /*0238*/ 	.short	0x010a
        /*023a*/ 	.byte	0x3f
	.zero		1


	//   ....[26]....
        /*023c*/ 	.word	0x00010d60
        /*0240*/ 	.word	0x00000004
        /*0244*/ 	.word	0x00000000
        /*0248*/ 	.short	0x010a
        /*024a*/ 	.byte	0x3f
	.zero		1


	//   ....[27]....
        /*024c*/ 	.word	0x00010db0
        /*0250*/ 	.word	0x00000095
        /*0254*/ 	.word	0x00000010
        /*0258*/ 	.short	0x010a
        /*025a*/ 	.byte	0x3f
	.zero		1


	//   ....[28]....
        /*025c*/ 	.word	0x00010e80
        /*0260*/ 	.word	0x00000007
        /*0264*/ 	.word	0x00000010
        /*0268*/ 	.short	0x010a
        /*026a*/ 	.byte	0x3f
	.zero		1


	//   ....[29]....
        /*026c*/ 	.word	0x00010f50
        /*0270*/ 	.word	0x00000007
        /*0274*/ 	.word	0x00000000
        /*0278*/ 	.short	0x010a
        /*027a*/ 	.byte	0x3f
	.zero		1


	//----- nvinfo : EIATTR_NUM_MBARRIERS
	.align		4
.L_35:
        /*027c*/ 	.byte	0x03, 0x38
        /*027e*/ 	.short	0x000a


	//----- nvinfo : EIATTR_EXIT_INSTR_OFFSETS
	.align		4
        /*0280*/ 	.byte	0x04, 0x1c
        /*0282*/ 	.short	(.L_37 - .L_36)


	//   ....[0]....
.L_36:
        /*0284*/ 	.word	0x00001200


	//   ....[1]....
        /*0288*/ 	.word	0x00001260


	//   ....[2]....
        /*028c*/ 	.word	0x0000fd30


	//   ....[3]....
        /*0290*/ 	.word	0x0000fd60


	//   ....[4]....
        /*0294*/ 	.word	0x00010ca0


	//----- nvinfo : EIATTR_MAX_THREADS
	.align		4
.L_37:
        /*0298*/ 	.byte	0x04, 0x05
        /*029a*/ 	.short	(.L_39 - .L_38)
.L_38:
        /*029c*/ 	.word	0x00000180
        /*02a0*/ 	.word	0x00000001
        /*02a4*/ 	.word	0x00000001


	//----- nvinfo : EIATTR_CRS_STACK_SIZE
	.align		4
.L_39:
        /*02a8*/ 	.byte	0x04, 0x1e
        /*02aa*/ 	.short	(.L_41 - .L_40)
.L_40:
        /*02ac*/ 	.word	0x00000000


	//----- nvinfo : EIATTR_CBANK_PARAM_SIZE
	.align		4
.L_41:
        /*02b0*/ 	.byte	0x03, 0x19
        /*02b2*/ 	.short	0x0470


	//----- nvinfo : EIATTR_PARAM_CBANK
	.align		4
        /*02b4*/ 	.byte	0x04, 0x0a
        /*02b6*/ 	.short	(.L_43 - .L_42)
	.align		4
.L_42:
        /*02b8*/ 	.word	index@(.nv.constant0._ZN7cutlass13device_kernelINS_4gemm6kernel13GemmUniversalIN4cute5tupleIJiiiiEEENS1_10collective13CollectiveMmaINS1_34MainloopSm90TmaGmmaWarpSpecializedILi2ENS5_IJNS4_1CILi1EEESB_SB_EEENS1_32KernelTmaWarpSpecializedPingpongEEENS5_IJNSA_ILi64EEENSA_ILi240EEENSA_ILi128EEEEEENS_6half_tENS5_IJlSB_lEEESJ_SK_NS4_8TiledMMAINS4_8MMA_AtomIJNS4_4SM904GMMA25MMA_64x16x16_F32F16F16_SSILNSO_5MajorE0ELSQ_0ELNSO_7ScaleInE1ELSR_1EEEEEENS4_6LayoutISC_NS5_IJNSA_ILi0EEESV_SV_EEEEENS5_IJNS4_10UnderscoreESY_SY_EEEEENS4_13SM90_TMA_LOADENS4_14ComposedLayoutINS4_7SwizzleILi3ELi4ELi3EEENS4_18smem_ptr_flag_bitsILi16EEENSU_INS5_IJNSA_ILi8EEESF_EEENS5_IJSF_SB_EEEEEEEvNS4_8identityES11_S1B_vS1C_EENS_8epilogue10collective6detail29Sm90TmaWarpSpecializedAdapterINS1F_15DefaultEpilogueISJ_SK_SK_NS1E_6thread17LinearCombinationISJ_Li1EffLNS1J_9ScaleType4KindE0ELNS_15FloatRoundStyleE2ESJ_EENS1_15EpilogueDefaultEEEEEvvEEEEvNT_6ParamsE)
        /*02bc*/ 	.short	0x0210
        /*02be*/ 	.short	0x0470


	//----- nvinfo : EIATTR_SW_WAR
	.align		4
.L_43:
        /*02c0*/ 	.byte	0x04, 0x36
        /*02c2*/ 	.short	(.L_45 - .L_44)
.L_44:
        /*02c4*/ 	.word	0x00000008
.L_45:


//--------------------- .nv.callgraph             --------------------------
	.section	.nv.callgraph,"",@"SHT_CUDA_CALLGRAPH"
	.align	4
	.sectionentsize	8
	.align		4
        /*0000*/ 	.word	0x00000000
	.align		4
        /*0004*/ 	.word	0xffffffff
	.align		4
        /*0008*/ 	.word	index@(_ZN7cutlass13device_kernelINS_4gemm6kernel13GemmUniversalIN4cute5tupleIJiiiiEEENS1_10collective13CollectiveMmaINS1_34MainloopSm90TmaGmmaWarpSpecializedILi2ENS5_IJNS4_1CILi1EEESB_SB_EEENS1_32KernelTmaWarpSpecializedPingpongEEENS5_IJNSA_ILi64EEENSA_ILi240EEENSA_ILi128EEEEEENS_6half_tENS5_IJlSB_lEEESJ_SK_NS4_8TiledMMAINS4_8MMA_AtomIJNS4_4SM904GMMA25MMA_64x16x16_F32F16F16_SSILNSO_5MajorE0ELSQ_0ELNSO_7ScaleInE1ELSR_1EEEEEENS4_6LayoutISC_NS5_IJNSA_ILi0EEESV_SV_EEEEENS5_IJNS4_10UnderscoreESY_SY_EEEEENS4_13SM90_TMA_LOADENS4_14ComposedLayoutINS4_7SwizzleILi3ELi4ELi3EEENS4_18smem_ptr_flag_bitsILi16EEENSU_INS5_IJNSA_ILi8EEESF_EEENS5_IJSF_SB_EEEEEEEvNS4_8identityES11_S1B_vS1C_EENS_8epilogue10collective6detail29Sm90TmaWarpSpecializedAdapterINS1F_15DefaultEpilogueISJ_SK_SK_NS1E_6thread17LinearCombinationISJ_Li1EffLNS1J_9ScaleType4KindE0ELNS_15FloatRoundStyleE2ESJ_EENS1_15EpilogueDefaultEEEEEvvEEEEvNT_6ParamsE)
	.align		4
        /*000c*/ 	.word	index@(__assertfail)
	.align		4
        /*0010*/ 	.word	0x00000000
	.align		4
        /*0014*/ 	.word	0xfffffffe
	.align		4
        /*0018*/ 	.word	0x00000000
	.align		4
        /*001c*/ 	.word	0xfffffffd
	.align		4
        /*0020*/ 	.word	0x00000000
	.align		4
        /*0024*/ 	.word	0xfffffffc


//--------------------- .nv.constant4             --------------------------
	.section	.nv.constant4,"a",@progbits
	.align	8
	.align		8
.nv.constant4:
        /*0000*/ 	.dword	__assertfail
	.align		8
        /*0008*/ 	.dword	__unnamed_1
	.align		8
        /*0010*/ 	.dword	_ZN40_INTERNAL_fd60b871_4_k_cu_d15d3f2c_141464cuda3std3__45__cpo5beginE
	.align		8
        /*0018*/ 	.dword	_ZN40_INTERNAL_fd60b871_4_k_cu_d15d3f2c_141464cuda3std3__45__cpo3endE
	.align		8
        /*0020*/ 	.dword	_ZN40_INTERNAL_fd60b871_4_k_cu_d15d3f2c_141464cuda3std3__45__cpo6cbeginE
	.align		8
        /*0028*/ 	.dword	_ZN40_INTERNAL_fd60b871_4_k_cu_d15d3f2c_141464cuda3std3__45__cpo4cendE
	.align		8
        /*0030*/ 	.dword	_ZN40_INTERNAL_fd60b871_4_k_cu_d15d3f2c_141464cuda3std3__442_GLOBAL__N__fd60b871_4_k_cu_d15d3f2c_141466ignoreE
	.align		8
        /*0038*/ 	.dword	_ZN40_INTERNAL_fd60b871_4_k_cu_d15d3f2c_141464cuda3std3__419piecewise_constructE
	.align		8
        /*0040*/ 	.dword	_ZN40_INTERNAL_fd60b871_4_k_cu_d15d3f2c_141464cuda3std3__48in_placeE
	.align		8
        /*0048*/ 	.dword	_ZN40_INTERNAL_fd60b871_4_k_cu_d15d3f2c_141464cuda3std6ranges3__45__cpo4swapE
	.align		8
        /*0050*/ 	.dword	_ZN40_INTERNAL_fd60b871_4_k_cu_d15d3f2c_141464cuda3std6ranges3__45__cpo9iter_moveE
	.align		8
        /*0058*/ 	.dword	_ZN40_INTERNAL_fd60b871_4_k_cu_d15d3f2c_141464cute7productE
	.align		8
        /*0060*/ 	.dword	_ZN40_INTERNAL_fd60b871_4_k_cu_d15d3f2c_141464cute1_E
	.align		8
        /*0068*/ 	.dword	$str$22
	.align		8
        /*0070*/ 	.dword	$str$23


//--------------------- .text._ZN7cutlass13device_kernelINS_4gemm6kernel13GemmUniversalIN4cute5tupleIJiiiiEEENS1_10collective13CollectiveMmaINS1_34MainloopSm90TmaGmmaWarpSpecializedILi2ENS5_IJNS4_1CILi1EEESB_SB_EEENS1_32KernelTmaWarpSpecializedPingpongEEENS5_IJNSA_ILi64EEENSA_ILi240EEENSA_ILi128EEEEEENS_6half_tENS5_IJlSB_lEEESJ_SK_NS4_8TiledMMAINS4_8MMA_AtomIJNS4_4SM904GMMA25MMA_64x16x16_F32F16F16_SSILNSO_5MajorE0ELSQ_0ELNSO_7ScaleInE1ELSR_1EEEEEENS4_6LayoutISC_NS5_IJNSA_ILi0EEESV_SV_EEEEENS5_IJNS4_10UnderscoreESY_SY_EEEEENS4_13SM90_TMA_LOADENS4_14ComposedLayoutINS4_7SwizzleILi3ELi4ELi3EEENS4_18smem_ptr_flag_bitsILi16EEENSU_INS5_IJNSA_ILi8EEESF_EEENS5_IJSF_SB_EEEEEEEvNS4_8identityES11_S1B_vS1C_EENS_8epilogue10collective6detail29Sm90TmaWarpSpecializedAdapterINS1F_15DefaultEpilogueISJ_SK_SK_NS1E_6thread17LinearCombinationISJ_Li1EffLNS1J_9ScaleType4KindE0ELNS_15FloatRoundStyleE2ESJ_EENS1_15EpilogueDefaultEEEEEvvEEEEvNT_6ParamsE --------------------------
	.section	.text._ZN7cutlass13device_kernelINS_4gemm6kernel13GemmUniversalIN4cute5tupleIJiiiiEEENS1_10collective13CollectiveMmaINS1_34MainloopSm90TmaGmmaWarpSpecializedILi2ENS5_IJNS4_1CILi1EEESB_SB_EEENS1_32KernelTmaWarpSpecializedPingpongEEENS5_IJNSA_ILi64EEENSA_ILi240EEENSA_ILi128EEEEEENS_6half_tENS5_IJlSB_lEEESJ_SK_NS4_8TiledMMAINS4_8MMA_AtomIJNS4_4SM904GMMA25MMA_64x16x16_F32F16F16_SSILNSO_5MajorE0ELSQ_0ELNSO_7ScaleInE1ELSR_1EEEEEENS4_6LayoutISC_NS5_IJNSA_ILi0EEESV_SV_EEEEENS5_IJNS4_10UnderscoreESY_SY_EEEEENS4_13SM90_TMA_LOADENS4_14ComposedLayoutINS4_7SwizzleILi3ELi4ELi3EEENS4_18smem_ptr_flag_bitsILi16EEENSU_INS5_IJNSA_ILi8EEESF_EEENS5_IJSF_SB_EEEEEEEvNS4_8identityES11_S1B_vS1C_EENS_8epilogue10collective6detail29Sm90TmaWarpSpecializedAdapterINS1F_15DefaultEpilogueISJ_SK_SK_NS1E_6thread17LinearCombinationISJ_Li1EffLNS1J_9ScaleType4KindE0ELNS_15FloatRoundStyleE2ESJ_EENS1_15EpilogueDefaultEEEEEvvEEEEvNT_6ParamsE,"ax",@progbits
	.align	128
.text._ZN7cutlass13device_kernelINS_4gemm6kernel13GemmUniversalIN4cute5tupleIJiiiiEEENS1_10collective13CollectiveMmaINS1_34MainloopSm90TmaGmmaWarpSpecializedILi2ENS5_IJNS4_1CILi1EEESB_SB_EEENS1_32KernelTmaWarpSpecializedPingpongEEENS5_IJNSA_ILi64EEENSA_ILi240EEENSA_ILi128EEEEEENS_6half_tENS5_IJlSB_lEEESJ_SK_NS4_8TiledMMAINS4_8MMA_AtomIJNS4_4SM904GMMA25MMA_64x16x16_F32F16F16_SSILNSO_5MajorE0ELSQ_0ELNSO_7ScaleInE1ELSR_1EEEEEENS4_6LayoutISC_NS5_IJNSA_ILi0EEESV_SV_EEEEENS5_IJNS4_10UnderscoreESY_SY_EEEEENS4_13SM90_TMA_LOADENS4_14ComposedLayoutINS4_7SwizzleILi3ELi4ELi3EEENS4_18smem_ptr_flag_bitsILi16EEENSU_INS5_IJNSA_ILi8EEESF_EEENS5_IJSF_SB_EEEEEEEvNS4_8identityES11_S1B_vS1C_EENS_8epilogue10collective6detail29Sm90TmaWarpSpecializedAdapterINS1F_15DefaultEpilogueISJ_SK_SK_NS1E_6thread17LinearCombinationISJ_Li1EffLNS1J_9ScaleType4KindE0ELNS_15FloatRoundStyleE2ESJ_EENS1_15EpilogueDefaultEEEEEvvEEEEvNT_6ParamsE:
        .type           _ZN7cutlass13device_kernelINS_4gemm6kernel13GemmUniversalIN4cute5tupleIJiiiiEEENS1_10collective13CollectiveMmaINS1_34MainloopSm90TmaGmmaWarpSpecializedILi2ENS5_IJNS4_1CILi1EEESB_SB_EEENS1_32KernelTmaWarpSpecializedPingpongEEENS5_IJNSA_ILi64EEENSA_ILi240EEENSA_ILi128EEEEEENS_6half_tENS5_IJlSB_lEEESJ_SK_NS4_8TiledMMAINS4_8MMA_AtomIJNS4_4SM904GMMA25MMA_64x16x16_F32F16F16_SSILNSO_5MajorE0ELSQ_0ELNSO_7ScaleInE1ELSR_1EEEEEENS4_6LayoutISC_NS5_IJNSA_ILi0EEESV_SV_EEEEENS5_IJNS4_10UnderscoreESY_SY_EEEEENS4_13SM90_TMA_LOADENS4_14ComposedLayoutINS4_7SwizzleILi3ELi4ELi3EEENS4_18smem_ptr_flag_bitsILi16EEENSU_INS5_IJNSA_ILi8EEESF_EEENS5_IJSF_SB_EEEEEEEvNS4_8identityES11_S1B_vS1C_EENS_8epilogue10collective6detail29Sm90TmaWarpSpecializedAdapterINS1F_15DefaultEpilogueISJ_SK_SK_NS1E_6thread17LinearCombinationISJ_Li1EffLNS1J_9ScaleType4KindE0ELNS_15FloatRoundStyleE2ESJ_EENS1_15EpilogueDefaultEEEEEvvEEEEvNT_6ParamsE,@function
        .size           _ZN7cutlass13device_kernelINS_4gemm6kernel13GemmUniversalIN4cute5tupleIJiiiiEEENS1_10collective13CollectiveMmaINS1_34MainloopSm90TmaGmmaWarpSpecializedILi2ENS5_IJNS4_1CILi1EEESB_SB_EEENS1_32KernelTmaWarpSpecializedPingpongEEENS5_IJNSA_ILi64EEENSA_ILi240EEENSA_ILi128EEEEEENS_6half_tENS5_IJlSB_lEEESJ_SK_NS4_8TiledMMAINS4_8MMA_AtomIJNS4_4SM904GMMA25MMA_64x16x16_F32F16F16_SSILNSO_5MajorE0ELSQ_0ELNSO_7ScaleInE1ELSR_1EEEEEENS4_6LayoutISC_NS5_IJNSA_ILi0EEESV_SV_EEEEENS5_IJNS4_10UnderscoreESY_SY_EEEEENS4_13SM90_TMA_LOADENS4_14ComposedLayoutINS4_7SwizzleILi3ELi4ELi3EEENS4_18smem_ptr_flag_bitsILi16EEENSU_INS5_IJNSA_ILi8EEESF_EEENS5_IJSF_SB_EEEEEEEvNS4_8identityES11_S1B_vS1C_EENS_8epilogue10collective6detail29Sm90TmaWarpSpecializedAdapterINS1F_15DefaultEpilogueISJ_SK_SK_NS1E_6thread17LinearCombinationISJ_Li1EffLNS1J_9ScaleType4KindE0ELNS_15FloatRoundStyleE2ESJ_EENS1_15EpilogueDefaultEEEEEvvEEEEvNT_6ParamsE,(.L_x_304 - _ZN7cutlass13device_kernelINS_4gemm6kernel13GemmUniversalIN4cute5tupleIJiiiiEEENS1_10collective13CollectiveMmaINS1_34MainloopSm90TmaGmmaWarpSpecializedILi2ENS5_IJNS4_1CILi1EEESB_SB_EEENS1_32KernelTmaWarpSpecializedPingpongEEENS5_IJNSA_ILi64EEENSA_ILi240EEENSA_ILi128EEEEEENS_6half_tENS5_IJlSB_lEEESJ_SK_NS4_8TiledMMAINS4_8MMA_AtomIJNS4_4SM904GMMA25MMA_64x16x16_F32F16F16_SSILNSO_5MajorE0ELSQ_0ELNSO_7ScaleInE1ELSR_1EEEEEENS4_6LayoutISC_NS5_IJNSA_ILi0EEESV_SV_EEEEENS5_IJNS4_10UnderscoreESY_SY_EEEEENS4_13SM90_TMA_LOADENS4_14ComposedLayoutINS4_7SwizzleILi3ELi4ELi3EEENS4_18smem_ptr_flag_bitsILi16EEENSU_INS5_IJNSA_ILi8EEESF_EEENS5_IJSF_SB_EEEEEEEvNS4_8identityES11_S1B_vS1C_EENS_8epilogue10collective6detail29Sm90TmaWarpSpecializedAdapterINS1F_15DefaultEpilogueISJ_SK_SK_NS1E_6thread17LinearCombinationISJ_Li1EffLNS1J_9ScaleType4KindE0ELNS_15FloatRoundStyleE2ESJ_EENS1_15EpilogueDefaultEEEEEvvEEEEvNT_6ParamsE)
        .other          _ZN7cutlass13device_kernelINS_4gemm6kernel13GemmUniversalIN4cute5tupleIJiiiiEEENS1_10collective13CollectiveMmaINS1_34MainloopSm90TmaGmmaWarpSpecializedILi2ENS5_IJNS4_1CILi1EEESB_SB_EEENS1_32KernelTmaWarpSpecializedPingpongEEENS5_IJNSA_ILi64EEENSA_ILi240EEENSA_ILi128EEEEEENS_6half_tENS5_IJlSB_lEEESJ_SK_NS4_8TiledMMAINS4_8MMA_AtomIJNS4_4SM904GMMA25MMA_64x16x16_F32F16F16_SSILNSO_5MajorE0ELSQ_0ELNSO_7ScaleInE1ELSR_1EEEEEENS4_6LayoutISC_NS5_IJNSA_ILi0EEESV_SV_EEEEENS5_IJNS4_10UnderscoreESY_SY_EEEEENS4_13SM90_TMA_LOADENS4_14ComposedLayoutINS4_7SwizzleILi3ELi4ELi3EEENS4_18smem_ptr_flag_bitsILi16EEENSU_INS5_IJNSA_ILi8EEESF_EEENS5_IJSF_SB_EEEEEEEvNS4_8identityES11_S1B_vS1C_EENS_8epilogue10collective6detail29Sm90TmaWarpSpecializedAdapterINS1F_15DefaultEpilogueISJ_SK_SK_NS1E_6thread17LinearCombinationISJ_Li1EffLNS1J_9ScaleType4KindE0ELNS_15FloatRoundStyleE2ESJ_EENS1_15EpilogueDefaultEEEEEvvEEEEvNT_6ParamsE,@"STO_CUDA_ENTRY STV_DEFAULT"
_ZN7cutlass13device_kernelINS_4gemm6kernel13GemmUniversalIN4cute5tupleIJiiiiEEENS1_10collective13CollectiveMmaINS1_34MainloopSm90TmaGmmaWarpSpecializedILi2ENS5_IJNS4_1CILi1EEESB_SB_EEENS1_32KernelTmaWarpSpecializedPingpongEEENS5_IJNSA_ILi64EEENSA_ILi240EEENSA_ILi128EEEEEENS_6half_tENS5_IJlSB_lEEESJ_SK_NS4_8TiledMMAINS4_8MMA_AtomIJNS4_4SM904GMMA25MMA_64x16x16_F32F16F16_SSILNSO_5MajorE0ELSQ_0ELNSO_7ScaleInE1ELSR_1EEEEEENS4_6LayoutISC_NS5_IJNSA_ILi0EEESV_SV_EEEEENS5_IJNS4_10UnderscoreESY_SY_EEEEENS4_13SM90_TMA_LOADENS4_14ComposedLayoutINS4_7SwizzleILi3ELi4ELi3EEENS4_18smem_ptr_flag_bitsILi16EEENSU_INS5_IJNSA_ILi8EEESF_EEENS5_IJSF_SB_EEEEEEEvNS4_8identityES11_S1B_vS1C_EENS_8epilogue10collective6detail29Sm90TmaWarpSpecializedAdapterINS1F_15DefaultEpilogueISJ_SK_SK_NS1E_6thread17LinearCombinationISJ_Li1EffLNS1J_9ScaleType4KindE0ELNS_15FloatRoundStyleE2ESJ_EENS1_15EpilogueDefaultEEEEEvvEEEEvNT_6ParamsE:
[----:B------:R-:W0:Y:S01]  /*0000*/  LDC R1, c[0x0][0x28] ;  /* 0x00000a00ff017b82 */ /* 0x000e220000000800 */
[----:B------:R-:W1:Y:S01]  /*0010*/  S2R R4, SR_TID.X ;  /* 0x0000000000047919 */ /* 0x000e620000002100 */
[----:B------:R-:W-:Y:S01]  /*0020*/  ELECT P0, URZ, PT ;  /* 0x00000000003f782f */ /* 0x000fe20003800000 */
[----:B------:R-:W-:Y:S01]  /*0030*/  BSSY B0, `(.L_x_0) ;  /* 0x0000014000007945 */ /* 0x000fe20003800000 */
[----:B-1----:R-:W-:-:S05]  /*0040*/  SHF.R.U32.HI R0, RZ, 0x5, R4 ;  /* 0x00000005ff007819 */ /* 0x002fca0000011604 */
[----:B------:R-:W1:Y:S02]  /*0050*/  SHFL.IDX PT, R2, R0, RZ, 0x1f ;  /* 0x00001fff00027589 */ /* 0x000e6400000e0000 */
[----:B-1----:R-:W-:Y:S02]  /*0060*/  R2UR UR8, R2 ;  /* 0x00000000020872ca */ /* 0x002fe400000e0000 */
[----:B------:R-:W-:-:S05]  /*0070*/  SHF.R.U32.HI R2, RZ, 0x7, R4 ;  /* 0x00000007ff027819 */ /* 0x000fca0000011604 */
[----:B------:R1:W2:Y:S06]  /*0080*/  SHFL.IDX PT, R3, R2, RZ, 0x1f ;  /* 0x00001fff02037589 */ /* 0x0002ac00000e0000 */
[----:B------:R-:W-:Y:S02]  /*0090*/  USHF.R.S32.HI UR4, URZ, 0x1f, UR8 ;  /* 0x0000001f3f047899 */ /* 0x000fe40008011408 */
[----:B------:R-:W-:Y:S02]  /*00a0*/  ISETP.NE.OR P0, PT, RZ, UR8, !P0 ;  /* 0x00000008ff007c0c */ /* 0x000fe4000c705670 */
[----:B------:R-:W-:-:S04]  /*00b0*/  ULEA.HI UR4, UR4, UR8, URZ, 0x2 ;  /* 0x0000000804047291 */ /* 0x000fc8000f8f103f */
[----:B------:R-:W-:-:S04]  /*00c0*/  ULOP3.LUT UR4, UR4, 0xfffffffc, URZ, 0xc0, !UPT ;  /* 0xfffffffc04047892 */ /* 0x000fc8000f8ec03f */
[----:B------:R-:W-:-:S03]  /*00d0*/  UIADD3 UR8, UR8, -UR4, URZ ;  /* 0x8000000408087290 */ /* 0x000fc6000fffe03f */
[----:B01----:R-:W-:Y:S09]  /*00e0*/  @P0 BRA `(.L_x_1) ;  /* 0x0000000000200947 */ /* 0x003ff20003800000 */
[----:B------:R-:W-:Y:S02]  /*00f0*/  ULDC.64 UR4, c[0x0][0x198] ;  /* 0x0000660000047ab9 */ /* 0x000fe40000000a00 */
[----:B------:R-:W-:Y:S02]  /*0100*/  UIADD3 UR6, UP0, UR4, 0xf0, URZ ;  /* 0x000000f004067890 */ /* 0x000fe4000ff1e03f */
[----:B------:R-:W-:Y:S02]  /*0110*/  UIADD3 UR4, UP1, UR4, 0x1f0, URZ ;  /* 0x000001f004047890 */ /* 0x000fe4000ff3e03f */
[----:B------:R-:W-:Y:S02]  /*0120*/  UIADD3.X UR7, URZ, UR5, URZ, UP0, !UPT ;  /* 0x000000053f077290 */ /* 0x000fe400087fe43f */
[----:B------:R-:W-:-:S07]  /*0130*/  UIADD3.X UR5, URZ, UR5, URZ, UP1, !UPT ;  /* 0x000000053f057290 */ /* 0x000fce0008ffe43f */
[----:B------:R0:W-:Y:S02]  /*0140*/  UTMACCTL.PF [UR6] ;  /* 0x00000000060079b9 */ /* 0x0001e40008040000 */
[----:B------:R0:W-:Y:S02]  /*0150*/  UTMACCTL.PF [UR4] ;  /* 0x00000000040079b9 */ /* 0x0001e40008040000 */
[----:B0-----:R-:W-:Y:S01]  /*0160*/  NOP ;  /* 0x0000000000007918 */ /* 0x001fe20000000000 */
.L_x_1:
[----:B------:R-:W-:Y:S05]  /*0170*/  BSYNC B0 ;  /* 0x0000000000007941 */ /* 0x000fea0003800000 */
.L_x_0:
[----:B------:R-:W0:Y:S01]  /*0180*/  SHFL.IDX PT, R5, R0, RZ, 0x1f ;  /* 0x00001fff00057589 */ /* 0x000e2200000e0000 */
[----:B--2---:R-:W-:Y:S01]  /*0190*/  R2UR UR15, R3 ;  /* 0x00000000030f72ca */ /* 0x004fe200000e0000 */
[----:B------:R-:W-:-:S04]  /*01a0*/  UISETP.NE.AND UP0, UPT, UR8, 0x3, UPT ;  /* 0x000000030800788c */ /* 0x000fc8000bf05270 */
[----:B------:R-:W-:-:S08]  /*01b0*/  UISETP.EQ.OR UP0, UPT, UR8, URZ, !UP0 ;  /* 0x0000003f0800728c */ /* 0x000fd0000c702670 */
[----:B------:R-:W-:Y:S02]  /*01c0*/  UIADD3 UR18, UR15, -0x1, URZ ;  /* 0xffffffff0f127890 */ /* 0x000fe4000fffe03f */
[----:B------:R-:W-:Y:S02]  /*01d0*/  UISETP.EQ.AND UP0, UPT, UR15, URZ, UP0 ;  /* 0x0000003f0f00728c */ /* 0x000fe40008702270 */
[----:B------:R-:W-:Y:S02]  /*01e0*/  UISETP.GE.U32.AND UP1, UPT, UR18, 0x2, UPT ;  /* 0x000000021200788c */ /* 0x000fe4000bf26070 */
[----:B------:R-:W-:Y:S01]  /*01f0*/  USEL UR40, URZ, 0x1, !UP0 ;  /* 0x000000013f287887 */ /* 0x000fe2000c000000 */
[----:B0-----:R-:W-:-:S03]  /*0200*/  ISETP.NE.AND P0, PT, R5, RZ, PT ;  /* 0x000000ff0500720c */ /* 0x001fc60003f05270 */
[----:B------:R-:W-:-:S10]  /*0210*/  USEL UR40, UR40, 0x2, UP1 ;  /* 0x0000000228287887 */ /* 0x000fd40008800000 */
[----:B------:R-:W-:Y:S05]  /*0220*/  @P0 BRA `(.L_x_2) ;  /* 0x0000000000480947 */ /* 0x000fea0003800000 */
[----:B------:R-:W0:Y:S01]  /*0230*/  S2UR UR9, SR_CgaCtaId ;  /* 0x00000000000979c3 */ /* 0x000e220000008800 */
[----:B------:R-:W-:Y:S01]  /*0240*/  UMOV UR4, 0x400 ;  /* 0x0000040000047882 */ /* 0x000fe20000000000 */
[----:B------:R-:W-:Y:S01]  /*0250*/  UMOV UR5, 0x1 ;  /* 0x0000000100057882 */ /* 0x000fe20000000000 */
[----:B------:R-:W-:Y:S01]  /*0260*/  UMOV UR6, 0x80 ;  /* 0x0000008000067882 */ /* 0x000fe20000000000 */
[----:B------:R-:W-:Y:S01]  /*0270*/  ELECT P0, URZ, PT ;  /* 0x00000000003f782f */ /* 0x000fe20003800000 */
[----:B------:R-:W-:-:S04]  /*0280*/  UIADD3 UR6, -UR6, 0x100000, URZ ;  /* 0x0010000006067890 */ /* 0x000fc8000fffe13f */
[----:B------:R-:W-:Y:S02]  /*0290*/  USHF.L.U32 UR7, UR6, 0xb, URZ ;  /* 0x0000000b06077899 */ /* 0x000fe4000800063f */
[----:B------:R-:W-:Y:S02]  /*02a0*/  USHF.L.U32 UR6, UR6, 0x1, URZ ;  /* 0x0000000106067899 */ /* 0x000fe4000800063f */
[----:B0-----:R-:W-:Y:S02]  /*02b0*/  ULEA UR9, UR9, UR4, 0x18 ;  /* 0x0000000409097291 */ /* 0x001fe4000f8ec03f */
[----:B------:R-:W-:-:S04]  /*02c0*/  UIADD3 UR4, -UR5, 0x100000, URZ ;  /* 0x0010000005047890 */ /* 0x000fc8000fffe13f */
[----:B------:R-:W-:Y:S02]  /*02d0*/  USHF.L.U32 UR5, UR4, 0xb, URZ ;  /* 0x0000000b04057899 */ /* 0x000fe4000800063f */
[----:B------:R-:W-:Y:S01]  /*02e0*/  USHF.L.U32 UR4, UR4, 0x1, URZ ;  /* 0x0000000104047899 */ /* 0x000fe2000800063f */
[----:B------:R-:W0:Y:S11]  /*02f0*/  FENCE.VIEW.ASYNC.S ;  /* 0x00000000000073c6 */ /* 0x000e360000000000 */
[----:B0-----:R0:W1:Y:S01]  /*0300*/  SYNCS.EXCH.64 URZ, [UR9], UR4 ;  /* 0x00000004093f75b2 */ /* 0x0010620008000100 */
[----:B------:R0:W2:Y:S01]  /*0310*/  SYNCS.EXCH.64 URZ, [UR9+0x10], UR6 ;  /* 0x00001006093f75b2 */ /* 0x0000a20008000100 */
[----:B------:R0:W3:Y:S01]  /*0320*/  SYNCS.EXCH.64 URZ, [UR9+0x8], UR4 ;  /* 0x00000804093f75b2 */ /* 0x0000e20008000100 */
[----:B------:R0:W4:Y:S01]  /*0330*/  SYNCS.EXCH.64 URZ, [UR9+0x18], UR6 ;  /* 0x00001806093f75b2 */ /* 0x0001220008000100 */
[----:B------:R-:W-:Y:S01]  /*0340*/  NOP ;  /* 0x0000000000007918 */ /* 0x000fe20000000000 */
.L_x_2:
[----:B------:R-:W5:Y:S01]  /*0350*/  SHFL.IDX PT, R5, R0, RZ, 0x1f ;  /* 0x00001fff00057589 */ /* 0x000f6200000e0000 */
[----:B------:R-:W-:Y:S01]  /*0360*/  ELECT P0, URZ, PT ;  /* 0x00000000003f782f */ /* 0x000fe20003800000 */
[----:B------:R-:W-:Y:S01]  /*0370*/  NOP ;  /* 0x0000000000007918 */ /* 0x000fe20000000000 */
[----:B------:R-:W-:Y:S01]  /*0380*/  ELECT P1, URZ, PT ;  /* 0x00000000003f782f */ /* 0x000fe20003820000 */
[----:B------:R-:W1:Y:S01]  /*0390*/  SHFL.IDX PT, R3, R0, RZ, 0x1f ;  /* 0x00001fff00037589 */ /* 0x000e6200000e0000 */
[----:B0-----:R-:W-:Y:S01]  /*03a0*/  UMOV UR4, 0x20 ;  /* 0x0000002000047882 */ /* 0x001fe20000000000 */
[----:B------:R-:W-:Y:S01]  /*03b0*/  UMOV UR12, 0x80 ;  /* 0x00000080000c7882 */ /* 0x000fe20000000000 */
[----:B------:R-:W-:Y:S01]  /*03c0*/  NOP ;  /* 0x0000000000007918 */ /* 0x000fe20000000000 */
[----:B------:R0:W0:Y:S01]  /*03d0*/  SHFL.IDX PT, R0, R2, RZ, 0x1f ;  /* 0x00001fff02007589 */ /* 0x00002200000e0000 */
[----:B------:R-:W-:Y:S01]  /*03e0*/  ULDC.64 UR50, c[0x0][0x208] ;  /* 0x0000820000327ab9 */ /* 0x000fe20000000a00 */
[----:B-----5:R-:W-:-:S02]  /*03f0*/  ISETP.NE.OR P0, PT, R5, RZ, !P0 ;  /* 0x000000ff0500720c */ /* 0x020fc40004705670 */
[----:B-1----:R-:W-:Y:S02]  /*0400*/  ISETP.NE.OR P1, PT, R3, RZ, !P1 ;  /* 0x000000ff0300720c */ /* 0x002fe40004f25670 */
[----:B------:R-:W-:-:S04]  /*0410*/  SHF.R.S32.HI R3, RZ, 0x1f, R4 ;  /* 0x0000001fff037819 */ /* 0x000fc80000011404 */
[----:B------:R-:W-:-:S05]  /*0420*/  LEA.HI R3, R3, R4, RZ, 0x7 ;  /* 0x0000000403037211 */ /* 0x000fca00078f38ff */
[----:B------:R-:W-:Y:S01]  /*0430*/  VOTEU.ALL UP0, P0 ;  /* 0x00000000003f7886 */ /* 0x000fe20000000000 */
[----:B------:R-:W-:Y:S01]  /*0440*/  LOP3.LUT R3, R3, 0xffffff80, RZ, 0xc0, !PT ;  /* 0xffffff8003037812 */ /* 0x000fe200078ec0ff */
[----:B------:R-:W-:-:S03]  /*0450*/  VOTEU.ALL UP1, P1 ;  /* 0x00000000003f7886 */ /* 0x000fc60000820000 */
[----:B------:R-:W1:Y:S01]  /*0460*/  @!UP0 S2UR UR7, SR_CgaCtaId ;  /* 0x00000000000789c3 */ /* 0x000e620000008800 */
[----:B------:R-:W-:Y:S01]  /*0470*/  @!UP0 UMOV UR6, 0x400 ;  /* 0x0000040000068882 */ /* 0x000fe20000000000 */
[----:B------:R-:W-:-:S04]  /*0480*/  @!UP0 UIADD3 UR4, -UR4, 0x100000, URZ ;  /* 0x0010000004048890 */ /* 0x000fc8000fffe13f */
[----:B------:R-:W-:Y:S02]  /*0490*/  @!UP0 USHF.L.U32 UR5, UR4, 0xb, URZ ;  /* 0x0000000b04058899 */ /* 0x000fe4000800063f */
[----:B------:R-:W-:Y:S01]  /*04a0*/  @!UP0 USHF.L.U32 UR4, UR4, 0x1, URZ ;  /* 0x0000000104048899 */ /* 0x000fe2000800063f */
[----:B------:R-:W-:Y:S01]  /*04b0*/  IMAD.IADD R3, R4, 0x1, -R3 ;  /* 0x0000000104037824 */ /* 0x000fe200078e0a03 */
[----:B------:R-:W-:Y:S01]  /*04c0*/  @!UP1 UMOV UR10, 0x400 ;  /* 0x00000400000a9882 */ /* 0x000fe20000000000 */
[----:B------:R-:W-:Y:S01]  /*04d0*/  VOTEU.ALL UP2, P1 ;  /* 0x00000000003f7886 */ /* 0x000fe20000840000 */
[----:B------:R-:W-:Y:S01]  /*04e0*/  VOTEU.ALL UP3, P1 ;  /* 0x00000000003f7886 */ /* 0x000fe20000860000 */
[----:B------:R-:W-:Y:S01]  /*04f0*/  VOTEU.ALL UP4, P1 ;  /* 0x00000000003f7886 */ /* 0x000fe20000880000 */
[----:B------:R-:W5:Y:S01]  /*0500*/  @!UP1 S2UR UR11, SR_CgaCtaId ;  /* 0x00000000000b99c3 */ /* 0x000f620000008800 */
[----:B------:R-:W-:Y:S01]  /*0510*/  VOTEU.ALL UP5, P1 ;  /* 0x00000000003f7886 */ /* 0x000fe200008a0000 */
[----:B------:R-:W-:Y:S01]  /*0520*/  ISETP.NE.AND P1, PT, RZ, UR15, PT ;  /* 0x0000000fff007c0c */ /* 0x000fe2000bf25270 */
[----:B-1----:R-:W-:-:S02]  /*0530*/  @!UP0 ULEA UR9, UR7, UR6, 0x18 ;  /* 0x0000000607098291 */ /* 0x002fc4000f8ec03f */
[----:B------:R-:W-:-:S04]  /*0540*/  @!UP1 UIADD3 UR6, -UR12, 0x100000, URZ ;  /* 0x001000000c069890 */ /* 0x000fc8000fffe13f */
[----:B------:R-:W-:Y:S02]  /*0550*/  @!UP1 USHF.L.U32 UR7, UR6, 0xb, URZ ;  /* 0x0000000b06079899 */ /* 0x000fe4000800063f */
[----:B------:R-:W-:Y:S01]  /*0560*/  @!UP1 USHF.L.U32 UR6, UR6, 0x1, URZ ;  /* 0x0000000106069899 */ /* 0x000fe2000800063f */
[----:B------:R-:W-:Y:S01]  /*0570*/  VOTEU.ALL UP0, P0 ;  /* 0x00000000003f7886 */ /* 0x000fe20000000000 */
[----:B-----5:R-:W-:Y:S01]  /*0580*/  @!UP1 ULEA UR10, UR11, UR10, 0x18 ;  /* 0x0000000a0b0a9291 */ /* 0x020fe2000f8ec03f */
[----:B------:R-:W-:Y:S01]  /*0590*/  VOTEU.ALL UP1, P0 ;  /* 0x00000000003f7886 */ /* 0x000fe20000020000 */
[----:B------:R-:W1:Y:S02]  /*05a0*/  FENCE.VIEW.ASYNC.S ;  /* 0x00000000000073c6 */ /* 0x000e640000000000 */
[----:B-1----:R-:W2:Y:S02]  /*05b0*/  @!UP0 SYNCS.EXCH.64 URZ, [UR9+0x50], UR4 ;  /* 0x00005004093f85b2 */ /* 0x002ea40008000100 */
[----:B------:R1:W2:Y:S01]  /*05c0*/  @!UP1 SYNCS.EXCH.64 URZ, [UR9+0x58], UR4 ;  /* 0x00005804093f95b2 */ /* 0x0002a20008000100 */
[----:B------:R-:W-:Y:S01]  /*05d0*/  NOP ;  /* 0x0000000000007918 */ /* 0x000fe20000000000 */
[----:B-1----:R-:W-:-:S02]  /*05e0*/  ULDC.64 UR4, c[0x0][0x598] ;  /* 0x0001660000047ab9 */ /* 0x002fc40000000a00 */
[----:B------:R-:W-:Y:S02]  /*05f0*/  ISETP.NE.U32.AND P0, PT, RZ, UR4, PT ;  /* 0x00000004ff007c0c */ /* 0x000fe4000bf05070 */
[----:B------:R1:W2:Y:S02]  /*0600*/  @!UP2 SYNCS.EXCH.64 URZ, [UR10+0x30], UR6 ;  /* 0x000030060a3fa5b2 */ /* 0x0002a40008000100 */
[----:B------:R-:W-:Y:S01]  /*0610*/  ISETP.NE.AND.EX P0, PT, RZ, UR5, PT, P0 ;  /* 0x00000005ff007c0c */ /* 0x000fe2000bf05300 */
[----:B------:R1:W2:Y:S01]  /*0620*/  @!UP3 SYNCS.EXCH.64 URZ, [UR10+0x38], UR6 ;  /* 0x000038060a3fb5b2 */ /* 0x0002a20008000100 */
[----:B------:R1:W2:Y:S01]  /*0630*/  @!UP4 SYNCS.EXCH.64 URZ, [UR10+0x40], UR6 ;  /* 0x000040060a3fc5b2 */ /* 0x0002a20008000100 */
[----:B------:R1:W2:Y:S01]  /*0640*/  @!UP5 SYNCS.EXCH.64 URZ, [UR10+0x48], UR6 ;  /* 0x000048060a3fd5b2 */ /* 0x0002a20008000100 */
[----:B------:R-:W-:Y:S01]  /*0650*/  NOP ;  /* 0x0000000000007918 */ /* 0x000fe20000000000 */
[----:B--234-:R-:W-:Y:S08]  /*0660*/  BAR.SYNC.DEFER_BLOCKING 0x0 ;  /* 0x0000000000007b1d */ /* 0x01cff00000010000 */
[----:B01----:R-:W-:Y:S05]  /*0670*/  @!P0 BRA `(.L_x_3) ;  /* 0x00000000001c8947 */ /* 0x003fea0003800000 */
[----:B------:R-:W0:Y:S02]  /*0680*/  LDC.64 R6, c[0x0][0x598] ;  /* 0x00016600ff067b82 */ /* 0x000e240000000a00 */
[----:B0-----:R-:W2:Y:S02]  /*0690*/  LDG.E.64 R6, desc[UR50][R6.64] ;  /* 0x0000003206067981 */ /* 0x001ea4000c1e1b00 */
[----:B--2---:R-:W-:-:S04]  /*06a0*/  ISETP.NE.U32.AND P0, PT, R6, RZ, PT ;  /* 0x000000ff0600720c */ /* 0x004fc80003f05070 */
[----:B------:R-:W-:-:S13]  /*06b0*/  ISETP.NE.AND.EX P0, PT, R7, RZ, PT, P0 ;  /* 0x000000ff0700720c */ /* 0x000fda0003f05300 */
[----:B------:R-:W-:Y:S05]  /*06c0*/  @!P0 BRA `(.L_x_3) ;  /* 0x0000000000088947 */ /* 0x000fea0003800000 */
[----:B------:R1:W5:Y:S01]  /*06d0*/  LD.E R22, desc[UR50][R6.64] ;  /* 0x0000003206167980 */ /* 0x000362000c101900 */
[----:B------:R-:W-:Y:S05]  /*06e0*/  BRA `(.L_x_4) ;  /* 0x0000000000247947 */ /* 0x000fea0003800000 */
.L_x_3:
[----:B------:R-:W-:Y:S02]  /*06f0*/  ULDC.64 UR4, c[0x0][0x588] ;  /* 0x0001620000047ab9 */ /* 0x000fe40000000a00 */
[----:B------:R-:W-:-:S04]  /*0700*/  ISETP.NE.U32.AND P0, PT, RZ, UR4, PT ;  /* 0x00000004ff007c0c */ /* 0x000fc8000bf05070 */
[----:B------:R-:W-:-:S13]  /*0710*/  ISETP.NE.AND.EX P0, PT, RZ, UR5, PT, P0 ;  /* 0x00000005ff007c0c */ /* 0x000fda000bf05300 */
[----:B------:R-:W-:Y:S05]  /*0720*/  @!P0 BRA `(.L_x_5) ;  /* 0x00000000000c8947 */ /* 0x000fea0003800000 */
[----:B------:R-:W0:Y:S02]  /*0730*/  LDC.64 R22, c[0x0][0x588] ;  /* 0x00016200ff167b82 */ /* 0x000e240000000a00 */
[----:B0-----:R0:W5:Y:S01]  /*0740*/  LDG.E R22, desc[UR50][R22.64] ;  /* 0x0000003216167981 */ /* 0x001162000c1e1900 */
[----:B------:R-:W-:Y:S05]  /*0750*/  BRA `(.L_x_4) ;  /* 0x0000000000087947 */ /* 0x000fea0003800000 */
.L_x_5:
[----:B------:R-:W-:Y:S02]  /*0760*/  ULDC UR4, c[0x0][0x580] ;  /* 0x0001600000047ab9 */ /* 0x000fe40000000800 */
[----:B------:R-:W-:-:S07]  /*0770*/  IMAD.U32 R22, RZ, RZ, UR4 ;  /* 0x00000004ff167e24 */ /* 0x000fce000f8e00ff */
.L_x_4:
[----:B------:R-:W-:Y:S02]  /*0780*/  ULDC.64 UR4, c[0x0][0x5a0] ;  /* 0x0001680000047ab9 */ /* 0x000fe40000000a00 */
[----:B------:R-:W-:-:S04]  /*0790*/  ISETP.NE.U32.AND P0, PT, RZ, UR4, PT ;  /* 0x00000004ff007c0c */ /* 0x000fc8000bf05070 */
[----:B------:R-:W-:-:S13]  /*07a0*/  ISETP.NE.AND.EX P0, PT, RZ, UR5, PT, P0 ;  /* 0x00000005ff007c0c */ /* 0x000fda000bf05300 */
[----:B------:R-:W-:Y:S05]  /*07b0*/  @!P0 BRA `(.L_x_6) ;  /* 0x00000000001c8947 */ /* 0x000fea0003800000 */
[----:B-1----:R-:W1:Y:S02]  /*07c0*/  LDC.64 R6, c[0x0][0x5a0] ;  /* 0x00016800ff067b82 */ /* 0x002e640000000a00 */
[----:B-1----:R-:W2:Y:S02]  /*07d0*/  LDG.E.64 R6, desc[UR50][R6.64] ;  /* 0x0000003206067981 */ /* 0x002ea4000c1e1b00 */
[----:B--2---:R-:W-:-:S04]  /*07e0*/  ISETP.NE.U32.AND P0, PT, R6, RZ, PT ;  /* 0x000000ff0600720c */ /* 0x004fc80003f05070 */
[----:B------:R-:W-:-:S13]  /*07f0*/  ISETP.NE.AND.EX P0, PT, R7, RZ, PT, P0 ;  /* 0x000000ff0700720c */ /* 0x000fda0003f05300 */
[----:B------:R-:W-:Y:S05]  /*0800*/  @!P0 BRA `(.L_x_6) ;  /* 0x0000000000088947 */ /* 0x000fea0003800000 */
[----:B0-----:R2:W5:Y:S01]  /*0810*/  LD.E R23, desc[UR50][R6.64] ;  /* 0x0000003206177980 */ /* 0x001562000c101900 */
[----:B------:R-:W-:Y:S05]  /*0820*/  BRA `(.L_x_7) ;  /* 0x0000000000247947 */ /* 0x000fea0003800000 */
.L_x_6:
[----:B------:R-:W-:Y:S02]  /*0830*/  ULDC.64 UR4, c[0x0][0x590] ;  /* 0x0001640000047ab9 */ /* 0x000fe40000000a00 */
[----:B------:R-:W-:-:S04]  /*0840*/  ISETP.NE.U32.AND P0, PT, RZ, UR4, PT ;  /* 0x00000004ff007c0c */ /* 0x000fc8000bf05070 */
[----:B------:R-:W-:-:S13]  /*0850*/  ISETP.NE.AND.EX P0, PT, RZ, UR5, PT, P0 ;  /* 0x00000005ff007c0c */ /* 0x000fda000bf05300 */
[----:B------:R-:W-:Y:S05]  /*0860*/  @!P0 BRA `(.L_x_8) ;  /* 0x00000000000c8947 */ /* 0x000fea0003800000 */
[----:B-1----:R-:W0:Y:S02]  /*0870*/  LDC.64 R6, c[0x0][0x590] ;  /* 0x00016400ff067b82 */ /* 0x002e240000000a00 */
[----:B0-----:R0:W5:Y:S01]  /*0880*/  LDG.E R23, desc[UR50][R6.64] ;  /* 0x0000003206177981 */ /* 0x001162000c1e1900 */
[----:B------:R-:W-:Y:S05]  /*0890*/  BRA `(.L_x_7) ;  /* 0x0000000000087947 */ /* 0x000fea0003800000 */
.L_x_8:
[----:B------:R-:W-:Y:S02]  /*08a0*/  ULDC UR4, c[0x0][0x584] ;  /* 0x0001610000047ab9 */ /* 0x000fe40000000800 */
[----:B0-----:R-:W-:-:S07]  /*08b0*/  IMAD.U32 R23, RZ, RZ, UR4 ;  /* 0x00000004ff177e24 */ /* 0x001fce000f8e00ff */
.L_x_7:
[----:B------:R-:W3:Y:S01]  /*08c0*/  S2UR UR10, SR_CTAID.Y ;  /* 0x00000000000a79c3 */ /* 0x000ee20000002600 */
[----:B------:R-:W-:Y:S01]  /*08d0*/  ULDC UR5, c[0x0][0x65c] ;  /* 0x0001970000057ab9 */ /* 0x000fe20000000800 */
[----:B------:R-:W-:Y:S01]  /*08e0*/  UISETP.NE.AND UP0, UPT, UR15, 0x2, UPT ;  /* 0x000000020f00788c */ /* 0x000fe2000bf05270 */
[----:B------:R-:W-:Y:S01]  /*08f0*/  PRMT R5, RZ, 0x7610, R5 ;  /* 0x00007610ff057816 */ /* 0x000fe20000000005 */
[----:B------:R-:W-:Y:S01]  /*0900*/  UISETP.NE.AND UP2, UPT, UR5, 0x1, UPT ;  /* 0x000000010500788c */ /* 0x000fe2000bf45270 */
[----:B------:R-:W-:Y:S02]  /*0910*/  IMAD.MOV.U32 R18, RZ, RZ, -0x1 ;  /* 0xffffffffff127424 */ /* 0x000fe400078e00ff */
[----:B------:R-:W-:Y:S01]  /*0920*/  IMAD.MOV.U32 R19, RZ, RZ, -0x1 ;  /* 0xffffffffff137424 */ /* 0x000fe200078e00ff */
[----:B------:R-:W4:Y:S01]  /*0930*/  S2UR UR4, SR_CTAID.X ;  /* 0x00000000000479c3 */ /* 0x000f220000002500 */
[----:B------:R-:W-:-:S06]  /*0940*/  UP2UR UR38, UPR, URZ, 0x4 ;  /* 0x000000043f267883 */ /* 0x000fcc0008000000 */
[----:B------:R-:W-:Y:S01]  /*0950*/  @UP2 ULDC UR12, c[0x0][0x10] ;  /* 0x00000400000c2ab9 */ /* 0x000fe20000000800 */
[----:B------:R-:W-:Y:S01]  /*0960*/  @UP2 UMOV UR7, URZ ;  /* 0x0000003f00072c82 */ /* 0x000fe20008000000 */
[----:B------:R-:W-:Y:S01]  /*0970*/  @UP2 UMOV UR5, URZ ;  /* 0x0000003f00052c82 */ /* 0x000fe20008000000 */
[----:B012---:R-:W0:Y:S01]  /*0980*/  LDC.64 R6, c[0x0][0x650] ;  /* 0x00019400ff067b82 */ /* 0x007e220000000a00 */
[----:B---3--:R-:W-:Y:S02]  /*0990*/  @UP2 UMOV UR9, UR10 ;  /* 0x0000000a00092c82 */ /* 0x008fe40008000000 */
[----:B------:R-:W-:Y:S01]  /*09a0*/  @UP2 UMOV UR6, UR9 ;  /* 0x0000000900062c82 */ /* 0x000fe20008000000 */
[----:B------:R-:W-:Y:S01]  /*09b0*/  @!UP2 UMOV UR9, UR10 ;  /* 0x0000000a0009ac82 */ /* 0x000fe20008000000 */
[----:B----4-:R-:W-:-:S03]  /*09c0*/  @UP2 UIMAD.WIDE.U32 UR12, UR4, UR12, UR6 ;  /* 0x0000000c040c22a5 */ /* 0x010fc6000f8e0006 */
[----:B------:R-:W-:Y:S01]  /*09d0*/  @!UP2 ULDC UR6, c[0x0][0xc] ;  /* 0x000003000006aab9 */ /* 0x000fe20000000800 */
[----:B------:R-:W-:Y:S01]  /*09e0*/  @UP2 UIADD3 UR14, UR13, UR5, URZ ;  /* 0x000000050d0e2290 */ /* 0x000fe2000fffe03f */
[----:B------:R-:W-:Y:S02]  /*09f0*/  ULDC UR10, c[0x0][0xc] ;  /* 0x00000300000a7ab9 */ /* 0x000fe40000000800 */
[----:B------:R-:W-:Y:S01]  /*0a00*/  UMOV UR5, URZ ;  /* 0x0000003f00057c82 */ /* 0x000fe20008000000 */
[----:B------:R-:W-:Y:S01]  /*0a10*/  ULDC UR11, c[0x0][0x10] ;  /* 0x00000400000b7ab9 */ /* 0x000fe20000000800 */
[----:B------:R-:W-:Y:S02]  /*0a20*/  @!UP2 UIMAD.WIDE.U32 UR6, UR6, UR9, UR4 ;  /* 0x000000090606a2a5 */ /* 0x000fe4000f8e0004 */
[----:B------:R-:W-:Y:S01]  /*0a30*/  UIMAD.WIDE.U32 UR10, UR10, UR11, URZ ;  /* 0x0000000b0a0a72a5 */ /* 0x000fe2000f8e003f */
[----:B------:R-:W-:-:S03]  /*0a40*/  ULDC UR13, c[0x0][0x14] ;  /* 0x00000500000d7ab9 */ /* 0x000fc60000000800 */
[----:B------:R-:W-:Y:S02]  /*0a50*/  UIMAD.WIDE.U32 UR48, UR10, UR13, URZ ;  /* 0x0000000d0a3072a5 */ /* 0x000fe4000f8e003f */
[----:B------:R-:W-:Y:S01]  /*0a60*/  UIMAD UR39, UR11, UR13, URZ ;  /* 0x0000000d0b2772a4 */ /* 0x000fe2000f8e023f */
[----:B------:R-:W-:Y:S01]  /*0a70*/  @!UP2 UMOV UR12, UR6 ;  /* 0x00000006000cac82 */ /* 0x000fe20008000000 */
[----:B------:R-:W-:Y:S02]  /*0a80*/  @!UP2 UMOV UR14, UR7 ;  /* 0x00000007000eac82 */ /* 0x000fe40008000000 */
[----:B------:R-:W-:Y:S02]  /*0a90*/  UIADD3 UR39, UR49, UR39, URZ ;  /* 0x0000002731277290 */ /* 0x000fe4000fffe03f */
[----:B------:R-:W-:-:S04]  /*0aa0*/  UIADD3 UR6, UP1, UR12, UR48, URZ ;  /* 0x000000300c067290 */ /* 0x000fc8000ff3e03f */
[----:B------:R-:W-:Y:S02]  /*0ab0*/  UIADD3.X UR7, UR14, UR39, URZ, UP1, !UPT ;  /* 0x000000270e077290 */ /* 0x000fe40008ffe43f */
[----:B------:R-:W-:Y:S02]  /*0ac0*/  USEL UR6, UR6, UR12, !UP0 ;  /* 0x0000000c06067287 */ /* 0x000fe4000c000000 */
[----:B------:R-:W-:-:S04]  /*0ad0*/  USEL UR7, UR7, UR14, !UP0 ;  /* 0x0000000e07077287 */ /* 0x000fc8000c000000 */
[----:B0-----:R-:W-:Y:S01]  /*0ae0*/  ISETP.LE.U32.AND P0, PT, R6, UR6, PT ;  /* 0x0000000606007c0c */ /* 0x001fe2000bf03070 */
[----:B------:R-:W-:Y:S02]  /*0af0*/  IMAD.U32 R16, RZ, RZ, UR6 ;  /* 0x00000006ff107e24 */ /* 0x000fe4000f8e00ff */
[----:B------:R-:W-:Y:S02]  /*0b00*/  IMAD.U32 R2, RZ, RZ, UR7 ;  /* 0x00000007ff027e24 */ /* 0x000fe4000f8e00ff */
[----:B------:R-:W-:-:S03]  /*0b10*/  IMAD.U32 R17, RZ, RZ, UR7 ;  /* 0x00000007ff117e24 */ /* 0x000fc6000f8e00ff */
[----:B------:R-:W-:Y:S01]  /*0b20*/  ISETP.GE.U32.AND.EX P0, PT, R2, R7, PT, P0 ;  /* 0x000000070200720c */ /* 0x000fe20003f06100 */
[----:B------:R-:W-:-:S12]  /*0b30*/  IMAD.MOV.U32 R2, RZ, RZ, -0x1 ;  /* 0xffffffffff027424 */ /* 0x000fd800078e00ff */
[----:B------:R-:W-:Y:S05]  /*0b40*/  @P0 BRA `(.L_x_9) ;  /* 0x00000004008c0947 */ /* 0x000fea0003800000 */
[----:B------:R-:W-:Y:S01]  /*0b50*/  I2FP.F32.U32 R2, UR4 ;  /* 0x0000000400027c45 */ /* 0x000fe20008201000 */
[----:B------:R-:W-:Y:S01]  /*0b60*/  ULDC.64 UR16, c[0x0][0x628] ;  /* 0x00018a0000107ab9 */ /* 0x000fe20000000a00 */
[----:B------:R-:W-:Y:S01]  /*0b70*/  ULDC UR6, c[0x0][0x150] ;  /* 0x0000540000067ab9 */ /* 0x000fe20000000800 */
[----:B------:R-:W-:Y:S01]  /*0b80*/  ISETP.NE.U32.AND P0, PT, RZ, UR16, PT ;  /* 0x00000010ff007c0c */ /* 0x000fe2000bf05070 */
[----:B------:R-:W-:Y:S01]  /*0b90*/  ULDC UR15, c[0x0][0x630] ;  /* 0x00018c00000f7ab9 */ /* 0x000fe20000000800 */
[----:B------:R-:W-:Y:S01]  /*0ba0*/  FMUL R2, R2, UR6 ;  /* 0x0000000602027c20 */ /* 0x000fe20008400000 */
[----:B------:R-:W-:Y:S01]  /*0bb0*/  R2UR UR19, R16 ;  /* 0x00000000101372ca */ /* 0x000fe200000e0000 */
[----:B------:R-:W-:Y:S01]  /*0bc0*/  ULDC UR21, c[0x0][0x154] ;  /* 0x0000550000157ab9 */ /* 0x000fe20000000800 */
[----:B------:R-:W-:Y:S01]  /*0bd0*/  ISETP.NE.AND.EX P0, PT, RZ, UR17, PT, P0 ;  /* 0x00000011ff007c0c */ /* 0x000fe2000bf05300 */
[----:B------:R0:W1:Y:S01]  /*0be0*/  F2I.U32.TRUNC.NTZ R5, R2 ;  /* 0x0000000200057305 */ /* 0x000062000020f000 */
[----:B------:R-:W-:-:S02]  /*0bf0*/  R2UR UR20, R17 ;  /* 0x00000000111472ca */ /* 0x000fc400000e0000 */
[----:B------:R-:W-:Y:S02]  /*0c00*/  R2UR UR6, R16 ;  /* 0x00000000100672ca */ /* 0x000fe400000e0000 */
[----:B------:R-:W-:-:S07]  /*0c10*/  R2UR UR7, R17 ;  /* 0x00000000110772ca */ /* 0x000fce00000e0000 */
[----:B0-----:R-:W-:Y:S08]  /*0c20*/  @!P0 BRA `(.L_x_10) ;  /* 0x0000000000308947 */ /* 0x001ff00003800000 */
[----:B------:R-:W-:Y:S01]  /*0c30*/  R2UR UR6, R16 ;  /* 0x00000000100672ca */ /* 0x000fe200000e0000 */
[----:B------:R-:W-:Y:S01]  /*0c40*/  ULDC UR12, c[0x0][0x634] ;  /* 0x00018d00000c7ab9 */ /* 0x000fe20000000800 */
[----:B------:R-:W-:-:S11]  /*0c50*/  R2UR UR14, R17 ;  /* 0x00000000110e72ca */ /* 0x000fd600000e0000 */
[----:B------:R-:W-:-:S04]  /*0c60*/  UIADD3 UR12, UP1, UR6, UR12, URZ ;  /* 0x0000000c060c7290 */ /* 0x000fc8000ff3e03f */
[----:B------:R-:W-:-:S04]  /*0c70*/  UIADD3.X UR14, URZ, UR14, URZ, UP1, !UPT ;  /* 0x0000000e3f0e7290 */ /* 0x000fc80008ffe43f */
[----:B------:R-:W-:-:S04]  /*0c80*/  UIMAD.WIDE.U32 UR6, UR14, UR16, URZ ;  /* 0x000000100e0672a5 */ /* 0x000fc8000f8e003f */
[----:B------:R-:W-:Y:S02]  /*0c90*/  UIMAD.WIDE.U32 UR10, UP1, UR12, UR17, UR6 ;  /* 0x000000110c0a72a5 */ /* 0x000fe4000f820006 */
[----:B------:R-:W-:Y:S02]  /*0ca0*/  UIMAD.WIDE.U32 UR6, UR12, UR16, URZ ;  /* 0x000000100c0672a5 */ /* 0x000fe4000f8e003f */
[----:B------:R-:W-:Y:S02]  /*0cb0*/  UIADD3.X UR13, URZ, URZ, URZ, UP1, !UPT ;  /* 0x0000003f3f0d7290 */ /* 0x000fe40008ffe43f */
[----:B------:R-:W-:Y:S01]  /*0cc0*/  UIADD3 URZ, UP1, UR7, UR10, URZ ;  /* 0x0000000a073f7290 */ /* 0x000fe2000ff3e03f */
[----:B------:R-:W-:-:S03]  /*0cd0*/  UMOV UR12, UR11 ;  /* 0x0000000b000c7c82 */ /* 0x000fc60008000000 */
[----:B------:R-:W-:-:S12]  /*0ce0*/  UIMAD.WIDE.U32.X UR6, UR14, UR17, UR12, UP1 ;  /* 0x000000110e0672a5 */ /* 0x000fd800088e040c */
.L_x_10:
[----:B------:R-:W-:Y:S01]  /*0cf0*/  USHF.R.U64 UR5, UR6, UR15, UR7 ;  /* 0x0000000f06057299 */ /* 0x000fe20008001207 */
[----:B------:R-:W-:Y:S01]  /*0d00*/  I2FP.F32.U32 R2, UR9 ;  /* 0x0000000900027c45 */ /* 0x000fe20008201000 */
[----:B------:R-:W-:Y:S01]  /*0d10*/  USHF.R.U32.HI UR6, URZ, UR15, UR7 ;  /* 0x0000000f3f067299 */ /* 0x000fe20008011607 */
[----:B-1----:R-:W-:Y:S01]  /*0d20*/  R2UR UR14, R5 ;  /* 0x00000000050e72ca */ /* 0x002fe200000e0000 */
[----:B------:R-:W-:Y:S02]  /*0d30*/  UIADD3 UR17, UP1, URZ, -UR5, URZ ;  /* 0x800000053f117290 */ /* 0x000fe4000ff3e03f */
[----:B------:R-:W-:Y:S01]  /*0d40*/  FMUL R2, R2, UR21 ;  /* 0x0000001502027c20 */ /* 0x000fe20008400000 */
[----:B------:R-:W-:Y:S01]  /*0d50*/  ULDC.64 UR10, c[0x0][0x620] ;  /* 0x00018800000a7ab9 */ /* 0x000fe20000000a00 */
[----:B------:R-:W-:Y:S01]  /*0d60*/  UIADD3.X UR6, URZ, ~UR6, URZ, UP1, !UPT ;  /* 0x800000063f067290 */ /* 0x000fe20008ffe43f */
[----:B------:R-:W-:Y:S01]  /*0d70*/  UMOV UR12, UR19 ;  /* 0x00000013000c7c82 */ /* 0x000fe20008000000 */
[----:B------:R-:W-:-:S02]  /*0d80*/  UMOV UR13, UR20 ;  /* 0x00000014000d7c82 */ /* 0x000fc40008000000 */
[----:B------:R-:W-:Y:S01]  /*0d90*/  UIMAD UR6, UR6, UR10, URZ ;  /* 0x0000000a060672a4 */ /* 0x000fe2000f8e023f */
[----:B------:R-:W0:Y:S01]  /*0da0*/  F2I.U32.TRUNC.NTZ R2, R2 ;  /* 0x0000000200027305 */ /* 0x000e22000020f000 */
[----:B------:R-:W-:Y:S02]  /*0db0*/  UIMAD.WIDE.U32 UR12, UR17, UR10, UR12 ;  /* 0x0000000a110c72a5 */ /* 0x000fe4000f8e000c */
[----:B------:R-:W-:Y:S01]  /*0dc0*/  UIMAD UR17, UR17, UR11, UR6 ;  /* 0x0000000b111172a4 */ /* 0x000fe2000f8e0206 */
[----:B------:R-:W-:Y:S01]  /*0dd0*/  ULDC UR24, c[0x0][0x658] ;  /* 0x0001960000187ab9 */ /* 0x000fe20000000800 */
[----:B------:R-:W-:Y:S02]  /*0de0*/  UMOV UR22, 0xffffffff ;  /* 0xffffffff00167882 */ /* 0x000fe40000000000 */
[----:B------:R-:W-:Y:S01]  /*0df0*/  UIADD3 UR17, UR13, UR17, URZ ;  /* 0x000000110d117290 */ /* 0x000fe2000fffe03f */
[----:B------:R-:W-:Y:S01]  /*0e00*/  ULDC UR19, c[0x0][0x618] ;  /* 0x0001860000137ab9 */ /* 0x000fe20000000800 */
[----:B------:R-:W-:Y:S01]  /*0e10*/  ULDC.64 UR6, c[0x0][0x640] ;  /* 0x0001900000067ab9 */ /* 0x000fe20000000a00 */
[----:B------:R-:W-:Y:S01]  /*0e20*/  USHF.L.U32 UR13, UR22, UR24, URZ ;  /* 0x00000018160d7299 */ /* 0x000fe2000800063f */
[----:B------:R-:W-:Y:S01]  /*0e30*/  ISETP.NE.U32.AND P0, PT, RZ, UR6, PT ;  /* 0x00000006ff007c0c */ /* 0x000fe2000bf05070 */
[----:B------:R-:W-:-:S02]  /*0e40*/  USHF.R.U64 UR22, UR12, UR19, UR17 ;  /* 0x000000130c167299 */ /* 0x000fc40008001211 */
[----:B------:R-:W-:Y:S01]  /*0e50*/  USHF.R.U32.HI UR12, URZ, UR19, UR17 ;  /* 0x000000133f0c7299 */ /* 0x000fe20008011611 */
[----:B0-----:R-:W-:Y:S01]  /*0e60*/  R2UR UR16, R2 ;  /* 0x00000000021072ca */ /* 0x001fe200000e0000 */
[----:B------:R-:W-:Y:S01]  /*0e70*/  ULDC UR21, c[0x0][0x608] ;  /* 0x0001820000157ab9 */ /* 0x000fe20000000800 */
[----:B------:R-:W-:Y:S01]  /*0e80*/  ISETP.NE.AND.EX P0, PT, RZ, UR7, PT, P0 ;  /* 0x00000007ff007c0c */ /* 0x000fe2000bf05300 */
[----:B------:R-:W-:Y:S02]  /*0e90*/  USHF.R.U64 UR26, UR22, UR21, UR12 ;  /* 0x00000015161a7299 */ /* 0x000fe4000800120c */
[----:B------:R-:W-:Y:S01]  /*0ea0*/  USHF.R.U32.HI UR12, URZ, UR21, UR12 ;  /* 0x000000153f0c7299 */ /* 0x000fe2000801160c */
[----:B------:R-:W-:Y:S01]  /*0eb0*/  UMOV UR20, 0x1 ;  /* 0x0000000100147882 */ /* 0x000fe20000000000 */
[----:B------:R-:W-:Y:S02]  /*0ec0*/  UIADD3 UR14, -UR14, URZ, URZ ;  /* 0x0000003f0e0e7290 */ /* 0x000fe4000fffe13f */
[----:B------:R-:W-:-:S02]  /*0ed0*/  USHF.R.U64 UR27, UR26, UR24, UR12 ;  /* 0x000000181a1b7299 */ /* 0x000fc4000800120c */
[----:B------:R-:W-:Y:S01]  /*0ee0*/  USHF.L.U32 UR19, UR20, UR24, URZ ;  /* 0x0000001814137299 */ /* 0x000fe2000800063f */
[----:B------:R-:W-:Y:S01]  /*0ef0*/  ULDC UR15, c[0x0][0x144] ;  /* 0x00005100000f7ab9 */ /* 0x000fe20000000800 */
[----:B------:R-:W-:Y:S01]  /*0f00*/  ULDC UR10, c[0x0][0x600] ;  /* 0x00018000000a7ab9 */ /* 0x000fe20000000800 */
[----:B------:R-:W-:Y:S02]  /*0f10*/  ULOP3.LUT UR20, URZ, UR13, URZ, 0x33, !UPT ;  /* 0x0000000d3f147292 */ /* 0x000fe4000f8e333f */
[----:B------:R-:W-:Y:S02]  /*0f20*/  USHF.R.U32.HI UR13, URZ, UR24, UR12 ;  /* 0x000000183f0d7299 */ /* 0x000fe4000801160c */
[----:B------:R-:W-:Y:S02]  /*0f30*/  UIADD3 UR11, UR10, -0x1, URZ ;  /* 0xffffffff0a0b7890 */ /* 0x000fe4000fffe03f */
[----:B------:R-:W-:Y:S02]  /*0f40*/  UIADD3 UR23, -UR16, URZ, URZ ;  /* 0x0000003f10177290 */ /* 0x000fe4000fffe13f */
[----:B------:R-:W-:Y:S01]  /*0f50*/  UIMAD UR4, UR15, UR14, UR4 ;  /* 0x0000000e0f0472a4 */ /* 0x000fe2000f8e0204 */
[----:B------:R-:W-:Y:S01]  /*0f60*/  ULDC UR28, c[0x0][0x148] ;  /* 0x00005200001c7ab9 */ /* 0x000fe20000000800 */
[----:B------:R-:W-:Y:S01]  /*0f70*/  ULDC UR24, c[0x0][0x648] ;  /* 0x0001920000187ab9 */ /* 0x000fe20000000800 */
[----:B------:R-:W-:Y:S01]  /*0f80*/  ULDC UR25, c[0x0][0x638] ;  /* 0x00018e0000197ab9 */ /* 0x000fe20000000800 */
[----:B------:R-:W-:Y:S01]  /*0f90*/  UMOV UR12, UR27 ;  /* 0x0000001b000c7c82 */ /* 0x000fe20008000000 */
[----:B------:R-:W-:Y:S07]  /*0fa0*/  @!P0 BRA `(.L_x_11) ;  /* 0x0000000000308947 */ /* 0x000fee0003800000 */
[----:B------:R-:W-:Y:S02]  /*0fb0*/  ULDC UR16, c[0x0][0x64c] ;  /* 0x0001930000107ab9 */ /* 0x000fe40000000800 */
        /* <DEDUP_REMOVED lines=8> */
[----:B------:R-:W-:-:S07]  /*1040*/  UIMAD.WIDE.U32.X UR6, UR21, UR7, UR16, UP1 ;  /* 0x00000007150672a5 */ /* 0x000fce00088e0410 */
[----:B------:R-:W-:Y:S01]  /*1050*/  UMOV UR12, UR6 ;  /* 0x00000006000c7c82 */ /* 0x000fe20008000000 */
[----:B------:R-:W-:-:S05]  /*1060*/  UMOV UR13, UR7 ;  /* 0x00000007000d7c82 */ /* 0x000fca0008000000 */
.L_x_11:
[----:B------:R-:W-:Y:S01]  /*1070*/  UISETP.NE.AND UP1, UPT, UR38, URZ, UPT ;  /* 0x0000003f2600728c */ /* 0x000fe2000bf25270 */
[----:B------:R-:W-:Y:S01]  /*1080*/  IMAD.MOV.U32 R5, RZ, RZ, 0x1 ;  /* 0x00000001ff057424 */ /* 0x000fe200078e00ff */
[----:B------:R-:W-:Y:S01]  /*1090*/  USHF.R.U64 UR6, UR12, UR24, UR13 ;  /* 0x000000180c067299 */ /* 0x000fe2000800120d */
[----:B------:R-:W-:Y:S01]  /*10a0*/  IMAD.U32 R19, RZ, RZ, UR5 ;  /* 0x00000005ff137e24 */ /* 0x000fe2000f8e00ff */
[----:B------:R-:W-:Y:S02]  /*10b0*/  ULOP3.LUT UR20, UR26, UR20, URZ, 0xc0, !UPT ;  /* 0x000000141a147292 */ /* 0x000fe4000f8ec03f */
[----:B------:R-:W-:Y:S02]  /*10c0*/  UIADD3 UR7, -UR6, URZ, URZ ;  /* 0x0000003f06077290 */ /* 0x000fe4000fffe13f */
[----:B------:R-:W-:Y:S02]  /*10d0*/  UIMAD UR19, UR19, UR6, UR20 ;  /* 0x00000006131372a4 */ /* 0x000fe4000f8e0214 */
[----:B------:R-:W-:-:S02]  /*10e0*/  ULOP3.LUT UR11, UR22, UR11, URZ, 0xc0, !UPT ;  /* 0x0000000b160b7292 */ /* 0x000fc4000f8ec03f */
[----:B------:R-:W-:Y:S02]  /*10f0*/  @UP1 UIMAD UR4, UR28, UR23, UR9 ;  /* 0x000000171c0412a4 */ /* 0x000fe4000f8e0209 */
[----:B------:R-:W-:-:S03]  /*1100*/  UIMAD UR6, UR7, UR25, UR27 ;  /* 0x00000019070672a4 */ /* 0x000fc6000f8e021b */
[----:B------:R-:W-:Y:S01]  /*1110*/  ULDC UR7, c[0x0][0x610] ;  /* 0x0001840000077ab9 */ /* 0x000fe20000000800 */
[----:B------:R-:W-:Y:S02]  /*1120*/  UIMAD UR6, UR6, UR10, UR11 ;  /* 0x0000000a060672a4 */ /* 0x000fe4000f8e020b */
[----:B------:R-:W-:-:S04]  /*1130*/  UIMAD UR4, UR19, UR7, UR4 ;  /* 0x00000007130472a4 */ /* 0x000fc8000f8e0204 */
[----:B------:R-:W-:Y:S02]  /*1140*/  USEL UR7, UR6, UR4, !UP1 ;  /* 0x0000000406077287 */ /* 0x000fe4000c800000 */
[----:B------:R-:W-:-:S04]  /*1150*/  USEL UR4, UR4, UR6, !UP1 ;  /* 0x0000000604047287 */ /* 0x000fc8000c800000 */
[----:B------:R-:W-:Y:S02]  /*1160*/  IMAD.U32 R2, RZ, RZ, UR7 ;  /* 0x00000007ff027e24 */ /* 0x000fe4000f8e00ff */
[----:B------:R-:W-:-:S07]  /*1170*/  IMAD.U32 R18, RZ, RZ, UR4 ;  /* 0x00000004ff127e24 */ /* 0x000fce000f8e00ff */
.L_x_9:
[----:B------:R-:W-:Y:S02]  /*1180*/  ULDC UR4, c[0x0][0x28c] ;  /* 0x0000a30000047ab9 */ /* 0x000fe40000000800 */
[----:B------:R-:W-:-:S04]  /*1190*/  UIADD3 UR4, UR4, 0x7f, URZ ;  /* 0x0000007f04047890 */ /* 0x000fc8000fffe03f */
[----:B------:R-:W-:-:S04]  /*11a0*/  USHF.R.S32.HI UR5, URZ, 0x1f, UR4 ;  /* 0x0000001f3f057899 */ /* 0x000fc80008011404 */
[----:B------:R-:W-:-:S04]  /*11b0*/  ULEA.HI UR5, UR5, UR4, URZ, 0x7 ;  /* 0x0000000405057291 */ /* 0x000fc8000f8f383f */
[----:B------:R-:W-:Y:S01]  /*11c0*/  USHF.R.S32.HI UR37, URZ, 0x7, UR5 ;  /* 0x000000073f257899 */ /* 0x000fe20008011405 */
[----:B------:R-:W-:Y:S11]  /*11d0*/  @!P1 BRA `(.L_x_12) ;  /* 0x000000e800d89947 */ /* 0x000ff60003800000 */
[----:B------:R-:W-:-:S06]  /*11e0*/  UISETP.GT.U32.AND UP1, UPT, UR18, 0x1, UPT ;  /* 0x000000011200788c */ /* 0x000fcc000bf24070 */
[----:B------:R-:W-:-:S13]  /*11f0*/  PLOP3.LUT P0, PT, PT, PT, UP1, 0x80, 0x0 ;  /* 0x000000000000781c */ /* 0x000fda0003f0f018 */
[----:B------:R-:W-:Y:S05]  /*1200*/  @P0 EXIT ;  /* 0x000000000000094d */ /* 0x000fea0003800000 */
.L_x_13:
[----:B------:R-:W-:-:S08]  /*1210*/  NOP ;  /* 0x0000000000007918 */ /* 0x000fd00000000000 */
[----:B------:R-:W0:Y:S02]  /*1220*/  USETMAXREG.TRY_ALLOC.CTAPOOL UP1, 0xe8 ;  /* 0x000000e8000079c8 */ /* 0x000e240008020600 */
[----:B0-----:R-:W-:-:S13]  /*1230*/  PLOP3.LUT P0, PT, PT, PT, UP1, 0x80, 0x0 ;  /* 0x000000000000781c */ /* 0x001fda0003f0f018 */
[----:B------:R-:W-:Y:S05]  /*1240*/  @!P0 BRA `(.L_x_13) ;  /* 0xfffffffc00f08947 */ /* 0x000fea000383ffff */
[----:B------:R-:W-:-:S13]  /*1250*/  LOP3.LUT P0, RZ, R5, 0xff, RZ, 0xc0, !PT ;  /* 0x000000ff05ff7812 */ /* 0x000fda000780c0ff */
[----:B------:R-:W-:Y:S05]  /*1260*/  @!P0 EXIT ;  /* 0x000000000000894d */ /* 0x000fea0003800000 */
[----:B------:R-:W0:Y:S01]  /*1270*/  S2UR UR5, SR_CgaCtaId ;  /* 0x00000000000579c3 */ /* 0x000e220000008800 */
[----:B------:R-:W-:Y:S01]  /*1280*/  VIADD R6, R0, 0xffffffff ;  /* 0xffffffff00067836 */ /* 0x000fe20000000000 */
[----:B------:R-:W-:Y:S01]  /*1290*/  SHF.R.S32.HI R4, RZ, 0x1f, R3 ;  /* 0x0000001fff047819 */ /* 0x000fe20000011403 */
[----:B------:R-:W-:Y:S01]  /*12a0*/  UMOV UR41, 0x400 ;  /* 0x0000040000297882 */ /* 0x000fe20000000000 */
[----:B------:R-:W-:Y:S02]  /*12b0*/  USHF.R.U32.HI UR4, URZ, 0x1, UR37 ;  /* 0x000000013f047899 */ /* 0x000fe40008011625 */
[----:B------:R-:W-:Y:S01]  /*12c0*/  R2UR UR43, R6 ;  /* 0x00000000062b72ca */ /* 0x000fe200000e0000 */
[----:B------:R-:W-:Y:S01]  /*12d0*/  ULOP3.LUT UR42, UR37, 0x1, URZ, 0xc0, !UPT ;  /* 0x00000001252a7892 */ /* 0x000fe2000f8ec03f */
[CC--:B------:R-:W-:Y:S01]  /*12e0*/  LEA.HI R0, R4.reuse, R3.reuse, RZ, 0x2 ;  /* 0x0000000304007211 */ /* 0x0c0fe200078f10ff */
[----:B------:R-:W-:Y:S01]  /*12f0*/  UISETP.LT.AND UP1, UPT, UR37, 0x1, UPT ;  /* 0x000000012500788c */ /* 0x000fe2000bf21270 */
[----:B------:R-:W-:Y:S01]  /*1300*/  LEA.HI R4, R4, R3, RZ, 0x5 ;  /* 0x0000000304047211 */ /* 0x000fe200078f28ff */
[----:B------:R-:W-:Y:S01]  /*1310*/  ULOP3.LUT UR4, UR4, 0x1, URZ, 0xc0, !UPT ;  /* 0x0000000104047892 */ /* 0x000fe2000f8ec03f */
[--C-:B------:R-:W-:Y:S01]  /*1320*/  SHF.R.S32.HI R144, RZ, 0x2, R0.reuse ;  /* 0x00000002ff907819 */ /* 0x100fe20000011400 */
[----:B------:R-:W-:Y:S01]  /*1330*/  ULDC UR6, c[0x0][0x284] ;  /* 0x0000a10000067ab9 */ /* 0x000fe20000000800 */
[----:B------:R-:W-:Y:S01]  /*1340*/  SHF.R.S32.HI R5, RZ, 0x1f, R0 ;  /* 0x0000001fff057819 */ /* 0x000fe20000011400 */
[----:B------:R-:W-:Y:S01]  /*1350*/  USEL UR42, UR42, URZ, !UP0 ;  /* 0x0000003f2a2a7287 */ /* 0x000fe2000c000000 */
[----:B------:R-:W-:Y:S01]  /*1360*/  LOP3.LUT R146, R0, 0xfffffffc, RZ, 0xc0, !PT ;  /* 0xfffffffc00927812 */ /* 0x000fe200078ec0ff */
[----:B------:R-:W-:Y:S01]  /*1370*/  USEL UR45, UR37, 0x1, UP1 ;  /* 0x00000001252d7887 */ /* 0x000fe20008800000 */
[----:B------:R-:W-:Y:S01]  /*1380*/  LEA.HI R5, R5, R144, RZ, 0x3 ;  /* 0x0000009005057211 */ /* 0x000fe200078f18ff */
[----:B------:R-:W-:Y:S01]  /*1390*/  USHF.L.U32 UR43, UR43, 0x3, URZ ;  /* 0x000000032b2b7899 */ /* 0x000fe2000800063f */
[----:B------:R-:W-:Y:S01]  /*13a0*/  ISETP.NE.AND P0, PT, R6, RZ, PT ;  /* 0x000000ff0600720c */ /* 0x000fe20003f05270 */
[----:B------:R-:W-:Y:S01]  /*13b0*/  UISETP.EQ.U32.AND UP0, UPT, UR4, 0x1, !UP0 ;  /* 0x000000010400788c */ /* 0x000fe2000c702070 */
[----:B------:R-:W-:Y:S01]  /*13c0*/  LOP3.LUT R5, R5, 0xfffffff8, RZ, 0xc0, !PT ;  /* 0xfffffff805057812 */ /* 0x000fe200078ec0ff */
[----:B------:R-:W-:Y:S01]  /*13d0*/  IMAD.IADD R146, R3, 0x1, -R146 ;  /* 0x0000000103927824 */ /* 0x000fe200078e0a92 */
[----:B0-----:R-:W-:Y:S01]  /*13e0*/  ULEA UR41, UR5, UR41, 0x18 ;  /* 0x0000002905297291 */ /* 0x001fe2000f8ec03f */
[----:B------:R-:W-:Y:S01]  /*13f0*/  IMAD.U32 R148, RZ, RZ, UR43 ;  /* 0x0000002bff947e24 */ /* 0x000fe2000f8e00ff */
[----:B------:R-:W-:Y:S01]  /*1400*/  SEL R152, RZ, 0x1, P0 ;  /* 0x00000001ff987807 */ /* 0x000fe20000000000 */
[----:B------:R-:W-:Y:S01]  /*1410*/  IMAD.IADD R144, R144, 0x1, -R5 ;  /* 0x0000000190907824 */ /* 0x000fe200078e0a05 */
[----:B------:R-:W-:Y:S01]  /*1420*/  UIADD3 UR44, UR41, 0x30, URZ ;  /* 0x00000030292c7890 */ /* 0x000fe2000fffe03f */
[----:B------:R-:W-:Y:S01]  /*1430*/  SHF.R.S32.HI R5, RZ, 0x5, R4 ;  /* 0x00000005ff057819 */ /* 0x000fe20000011404 */
[----:B------:R-:W-:Y:S01]  /*1440*/  ULOP3.LUT UR36, UR40, 0x1, URZ, 0xfc, !UPT ;  /* 0x0000000128247892 */ /* 0x000fe2000f8efc3f */
[C---:B------:R-:W-:Y:S01]  /*1450*/  LOP3.LUT R150, R148.reuse, 0x8, RZ, 0xc0, !PT ;  /* 0x0000000894967812 */ /* 0x040fe200078ec0ff */
[----:B------:R-:W-:Y:S01]  /*1460*/  UIADD3 UR45, -UR45, UR37, URZ ;  /* 0x000000252d2d7290 */ /* 0x000fe2000fffe13f */
[--C-:B------:R-:W-:Y:S01]  /*1470*/  SHF.R.S32.HI R145, RZ, 0x1f, R144.reuse ;  /* 0x0000001fff917819 */ /* 0x100fe20000011490 */
[C-C-:B------:R-:W-:Y:S01]  /*1480*/  IMAD R151, R5.reuse, -0x10, -R144.reuse ;  /* 0xfffffff005977824 */ /* 0x140fe200078e0a90 */
[----:B------:R-:W-:Y:S01]  /*1490*/  LOP3.LUT R148, R148, 0x8, RZ, 0xc, !PT ;  /* 0x0000000894947812 */ /* 0x000fe200078e0cff */
[----:B------:R-:W-:Y:S01]  /*14a0*/  IMAD.U32 R147, RZ, RZ, UR44 ;  /* 0x0000002cff937e24 */ /* 0x000fe2000f8e00ff */
[----:B------:R-:W-:Y:S01]  /*14b0*/  LOP3.LUT R150, R150, 0x18, RZ, 0x3c, !PT ;  /* 0x0000001896967812 */ /* 0x000fe200078e3cff */
[----:B------:R-:W-:Y:S01]  /*14c0*/  IMAD.WIDE R144, R5, 0x10, R144 ;  /* 0x0000001005907825 */ /* 0x000fe200078e0290 */
[----:B------:R-:W-:-:S03]  /*14d0*/  USEL UR46, URZ, 0x1, !UP0 ;  /* 0x000000013f2e7887 */ /* 0x000fc6000c000000 */
[----:B------:R-:W-:Y:S02]  /*14e0*/  VIADD R149, R147, UR43 ;  /* 0x0000002b93957c36 */ /* 0x000fe40008000000 */
[----:B------:R-:W-:-:S07]  /*14f0*/  VIADD R151, R151, UR6 ;  /* 0x0000000697977c36 */ /* 0x000fce0008000000 */
.L_x_273:
[----:B------:R-:W-:Y:S01]  /*1500*/  SHF.L.U32 R0, R152, 0x1f, RZ ;  /* 0x0000001f98007819 */ /* 0x000fe200000006ff */
[----:B------:R-:W-:Y:S02]  /*1510*/  ULDC UR4, c[0x0][0x28c] ;  /* 0x0000a30000047ab9 */ /* 0x000fe40000000800 */
[----:B------:R-:W-:Y:S01]  /*1520*/  ISETP.LT.AND P1, PT, RZ, UR4, PT ;  /* 0x00000004ff007c0c */ /* 0x000fe2000bf21270 */
[----:B------:R-:W0:Y:S02]  /*1530*/  SYNCS.PHASECHK.TRANS64.TRYWAIT P0, [R147+UR43], R0 ;  /* 0x00000000930075a7 */ /* 0x000e24000800016b */
[----:B0-----:R-:W-:Y:S10]  /*1540*/  @!P0 BRA `(.L_x_14) ;  /* 0x000000f400d88947 */ /* 0x001ff40003800000 */
.L_x_293:
[----:B------:R-:W-:Y:S05]  /*1550*/  @P1 BRA `(.L_x_15) ;  /* 0x0000000000401947 */ /* 0x000fea0003800000 */
[----:B0-----:R-:W-:Y:S01]  /*1560*/  MOV R0, 0x0 ;  /* 0x0000000000007802 */ /* 0x001fe20000000f00 */
[----:B------:R-:W-:Y:S01]  /*1570*/  ULDC.64 UR4, c[0x4][0x68] ;  /* 0x01001a0000047ab9 */ /* 0x000fe20000000a00 */
[----:B------:R-:W-:Y:S01]  /*1580*/  ULDC.64 UR6, c[0x4][0x8] ;  /* 0x0100020000067ab9 */ /* 0x000fe20000000a00 */
[----:B------:R-:W-:Y:S01]  /*1590*/  IMAD.U32 R4, RZ, RZ, UR4 ;  /* 0x00000004ff047e24 */ /* 0x000fe2000f8e00ff */
[----:B------:R0:W1:Y:S01]  /*15a0*/  LDC.64 R14, c[0x4][R0] ;  /* 0x01000000000e7b82 */ /* 0x0000620000000a00 */
[----:B------:R-:W-:Y:S01]  /*15b0*/  IMAD.U32 R5, RZ, RZ, UR5 ;  /* 0x00000005ff057e24 */ /* 0x000fe2000f8e00ff */
[----:B------:R-:W-:Y:S01]  /*15c0*/  ULDC.64 UR4, c[0x4][0x70] ;  /* 0x01001c0000047ab9 */ /* 0x000fe20000000a00 */
[----:B------:R-:W-:Y:S02]  /*15d0*/  IMAD.U32 R10, RZ, RZ, UR6 ;  /* 0x00000006ff0a7e24 */ /* 0x000fe4000f8e00ff */
[----:B------:R-:W-:Y:S02]  /*15e0*/  IMAD.U32 R6, RZ, RZ, UR4 ;  /* 0x00000004ff067e24 */ /* 0x000fe4000f8e00ff */
[----:B------:R-:W-:-:S02]  /*15f0*/  IMAD.U32 R7, RZ, RZ, UR5 ;  /* 0x00000005ff077e24 */ /* 0x000fc4000f8e00ff */
[----:B------:R-:W-:Y:S02]  /*1600*/  IMAD.U32 R11, RZ, RZ, UR7 ;  /* 0x00000007ff0b7e24 */ /* 0x000fe4000f8e00ff */
[----:B------:R-:W-:Y:S02]  /*1610*/  IMAD.MOV.U32 R8, RZ, RZ, 0x1e1 ;  /* 0x000001e1ff087424 */ /* 0x000fe400078e00ff */
[----:B------:R-:W-:Y:S02]  /*1620*/  IMAD.MOV.U32 R12, RZ, RZ, 0x1 ;  /* 0x00000001ff0c7424 */ /* 0x000fe400078e00ff */
[----:B0-----:R-:W-:-:S07]  /*1630*/  IMAD.MOV.U32 R13, RZ, RZ, RZ ;  /* 0x000000ffff0d7224 */ /* 0x001fce00078e00ff */
[----:B------:R-:W-:-:S07]  /*1640*/  LEPC R20, `(.L_x_15) ;  /* 0x000000001014794e */ /* 0x000fce0000000000 */
[----:B-1---5:R-:W-:Y:S05]  /*1650*/  CALL.ABS.NOINC R14 ;  /* 0x000000000e007343 */ /* 0x022fea0003c00000 */
.L_x_15:
[----:B0-----:R-:W-:-:S05]  /*1660*/  IMAD.U32 R0, RZ, RZ, UR36 ;  /* 0x00000024ff007e24 */ /* 0x001fca000f8e00ff */
[----:B------:R-:W-:-:S13]  /*1670*/  ISETP.NE.AND P0, PT, R0, 0x3, PT ;  /* 0x000000030000780c */ /* 0x000fda0003f05270 */
[----:B------:R-:W-:Y:S05]  /*1680*/  @!P0 BRA `(.L_x_16) ;  /* 0x0000000000048947 */ /* 0x000fea0003800000 */
[----:B------:R-:W-:Y:S01]  /*1690*/  BPT.TRAP 0x1 ;  /* 0x000000040000795c */ /* 0x000fe20000300000 */
.L_x_16:
[----:B------:R-:W-:Y:S02]  /*16a0*/  IMAD.U32 R3, RZ, RZ, UR42 ;  /* 0x0000002aff037e24 */ /* 0x000fe4000f8e00ff */
[----:B------:R-:W-:-:S03]  /*16b0*/  IMAD.U32 R0, RZ, RZ, UR46 ;  /* 0x0000002eff007e24 */ /* 0x000fc6000f8e00ff */
[----:B------:R-:W-:Y:S02]  /*16c0*/  LEA R3, R3, UR41, 0x3 ;  /* 0x0000002903037c11 */ /* 0x000fe4000f8e18ff */
[----:B------:R-:W-:-:S04]  /*16d0*/  SHF.L.U32 R0, R0, 0x1f, RZ ;  /* 0x0000001f00007819 */ /* 0x000fc800000006ff */
[----:B------:R0:W1:Y:S01]  /*16e0*/  SYNCS.PHASECHK.TRANS64.TRYWAIT P1, [R3+URZ], R0 ;  /* 0x00000000030075a7 */ /* 0x000062000802017f */
[----:B------:R-:W-:Y:S05]  /*16f0*/  @!P0 BRA `(.L_x_17) ;  /* 0x0000000000048947 */ /* 0x000fea0003800000 */
[----:B------:R-:W-:Y:S01]  /*1700*/  BPT.TRAP 0x1 ;  /* 0x000000040000795c */ /* 0x000fe20000300000 */
.L_x_17:
[----:B------:R-:W-:-:S05]  /*1710*/  IMAD.U32 R4, RZ, RZ, UR45 ;  /* 0x0000002dff047e24 */ /* 0x000fca000f8e00ff */
[----:B------:R-:W-:Y:S01]  /*1720*/  ISETP.GE.AND P2, PT, R4, 0x1, PT ;  /* 0x000000010400780c */ /* 0x000fe20003f46270 */
[----:B-1----:R-:W-:-:S12]  /*1730*/  @P1 BRA `(.L_x_18) ;  /* 0x0000000000081947 */ /* 0x002fd80003800000 */
[----:B------:R-:W1:Y:S02]  /*1740*/  SYNCS.PHASECHK.TRANS64.TRYWAIT P1, [R3+URZ], R0 ;  /* 0x00000000030075a7 */ /* 0x000e64000802017f */
[----:B-1----:R-:W-:Y:S05]  /*1750*/  @!P1 BRA `(.L_x_19) ;  /* 0x000000f400689947 */ /* 0x002fea0003800000 */
.L_x_18:
[----:B------:R-:W-:Y:S05]  /*1760*/  WARPSYNC.ALL ;  /* 0x0000000000007948 */ /* 0x000fea0003800000 */
[----:B------:R-:W-:Y:S01]  /*1770*/  UIADD3 UR4, UR41, 0x8100, URZ ;  /* 0x0000810029047890 */ /* 0x000fe2000fffe03f */
[----:B------:R-:W-:Y:S01]  /*1780*/  WARPGROUP.ARRIVE ;  /* 0x00000000000079c5 */ /* 0x000fe20000000000 */
[----:B------:R-:W-:Y:S02]  /*1790*/  UIADD3 UR5, UR41, 0x100, URZ ;  /* 0x0000010029057890 */ /* 0x000fe4000fffe03f */
[----:B------:R-:W-:Y:S02]  /*17a0*/  USHF.R.U32.HI UR4, URZ, 0x4, UR4 ;  /* 0x000000043f047899 */ /* 0x000fe40008011604 */
[----:B------:R-:W-:-:S02]  /*17b0*/  USHF.R.U32.HI UR5, URZ, 0x4, UR5 ;  /* 0x000000043f057899 */ /* 0x000fc40008011605 */
[----:B------:R-:W-:Y:S02]  /*17c0*/  ULOP3.LUT UR4, UR4, 0x3fff, URZ, 0xc0, !UPT ;  /* 0x00003fff04047892 */ /* 0x000fe4000f8ec03f */
[----:B------:R-:W-:Y:S02]  /*17d0*/  ULOP3.LUT UR5, UR5, 0x3fff, URZ, 0xc0, !UPT ;  /* 0x00003fff05057892 */ /* 0x000fe4000f8ec03f */
[----:B------:R-:W-:Y:S02]  /*17e0*/  ULOP3.LUT UR4, UR4, 0x10000, URZ, 0xfc, !UPT ;  /* 0x0001000004047892 */ /* 0x000fe4000f8efc3f */
[----:B------:R-:W-:Y:S02]  /*17f0*/  ULOP3.LUT UR5, UR5, 0x10000, URZ, 0xfc, !UPT ;  /* 0x0001000005057892 */ /* 0x000fe4000f8efc3f */
[----:B------:R-:W-:Y:S02]  /*1800*/  UIMAD UR6, UR42, 0xf00, UR4 ;  /* 0x00000f002a0678a4 */ /* 0x000fe4000f8e0204 */
[----:B------:R-:W-:Y:S01]  /*1810*/  ULEA UR7, UR42, UR5, 0xa ;  /* 0x000000052a077291 */ /* 0x000fe2000f8e503f */
[----:B------:R-:W-:Y:S01]  /*1820*/  UMOV UR9, 0x40000040 ;  /* 0x4000004000097882 */ /* 0x000fe20000000000 */
[----:B------:R-:W-:Y:S01]  /*1830*/  UMOV UR11, 0x40000040 ;  /* 0x40000040000b7882 */ /* 0x000fe20000000000 */
[----:B------:R-:W-:-:S02]  /*1840*/  UIADD3 UR12, UR6, 0x80, URZ ;  /* 0x00000080060c7890 */ /* 0x000fc4000fffe03f */
[----:B------:R-:W-:Y:S02]  /*1850*/  UMOV UR10, UR6 ;  /* 0x00000006000a7c82 */ /* 0x000fe40008000000 */
[----:B------:R-:W-:Y:S01]  /*1860*/  UMOV UR8, UR7 ;  /* 0x0000000700087c82 */ /* 0x000fe20008000000 */
[----:B------:R-:W-:Y:S01]  /*1870*/  UIADD3 UR13, UR6, 0x100, URZ ;  /* 0x00000100060d7890 */ /* 0x000fe2000fffe03f */
[----:B------:R-:W-:Y:S01]  /*1880*/  HGMMA.64x16x16.F32 R136, gdesc[UR8], RZ, !UPT, gsb0 ;  /* 0x00200000088879f0 */ /* 0x000fe2000c0008ff */
[----:B------:R-:W-:Y:S01]  /*1890*/  UMOV UR11, 0x40000040 ;  /* 0x40000040000b7882 */ /* 0x000fe20000000000 */
[----:B------:R-:W-:Y:S01]  /*18a0*/  UMOV UR10, UR12 ;  /* 0x0000000c000a7c82 */ /* 0x000fe20008000000 */
[----:B------:R-:W-:Y:S02]  /*18b0*/  UIADD3 UR17, UR6, 0x180, URZ ;  /* 0x0000018006117890 */ /* 0x000fe4000fffe03f */
[----:B------:R-:W-:Y:S02]  /*18c0*/  UIADD3 UR22, UR6, 0x200, URZ ;  /* 0x0000020006167890 */ /* 0x000fe4000fffe03f */
[----:B------:R-:W-:-:S02]  /*18d0*/  UIADD3 UR23, UR6, 0x280, URZ ;  /* 0x0000028006177890 */ /* 0x000fc4000fffe03f */
[----:B------:R-:W-:Y:S02]  /*18e0*/  UIADD3 UR21, UR6, 0x300, URZ ;  /* 0x0000030006157890 */ /* 0x000fe4000fffe03f */
[----:B------:R-:W-:Y:S02]  /*18f0*/  UIADD3 UR20, UR6, 0x380, URZ ;  /* 0x0000038006147890 */ /* 0x000fe4000fffe03f */
[----:B------:R-:W-:Y:S02]  /*1900*/  UIADD3 UR19, UR6, 0x400, URZ ;  /* 0x0000040006137890 */ /* 0x000fe4000fffe03f */
[----:B------:R-:W-:Y:S02]  /*1910*/  UIADD3 UR18, UR6, 0x480, URZ ;  /* 0x0000048006127890 */ /* 0x000fe4000fffe03f */
[----:B------:R-:W-:Y:S02]  /*1920*/  UIADD3 UR16, UR6, 0x500, URZ ;  /* 0x0000050006107890 */ /* 0x000fe4000fffe03f */
[----:B------:R-:W-:-:S02]  /*1930*/  UIADD3 UR15, UR6, 0x580, URZ ;  /* 0x00000580060f7890 */ /* 0x000fc4000fffe03f */
[----:B------:R-:W-:Y:S02]  /*1940*/  UIADD3 UR14, UR6, 0x600, URZ ;  /* 0x00000600060e7890 */ /* 0x000fe4000fffe03f */
[----:B------:R-:W-:Y:S01]  /*1950*/  UIADD3 UR12, UR6, 0x700, URZ ;  /* 0x00000700060c7890 */ /* 0x000fe2000fffe03f */
[----:B------:R-:W-:Y:S02]  /*1960*/  WARPGROUP.DEPBAR.LE gsb0, 0x0 ;  /* 0x00008000000079c5 */ /* 0x000fe40000010000 */
[----:B------:R-:W-:-:S06]  /*1970*/  WARPGROUP.ARRIVE ;  /* 0x00000000000079c5 */ /* 0x000fcc0000000000 */
[----:B------:R-:W-:Y:S01]  /*1980*/  HGMMA.64x16x16.F32 R128, gdesc[UR8], RZ, !UPT, gsb0 ;  /* 0x00200000088079f0 */ /* 0x000fe2000c0008ff */
[----:B------:R-:W-:Y:S01]  /*1990*/  UMOV UR10, UR13 ;  /* 0x0000000d000a7c82 */ /* 0x000fe20008000000 */
[----:B------:R-:W-:Y:S01]  /*19a0*/  UMOV UR11, 0x40000040 ;  /* 0x40000040000b7882 */ /* 0x000fe20000000000 */
        /* <DEDUP_REMOVED lines=77> */
[----:B------:R-:W-:Y:S01]  /*1e80*/  UMOV UR10, UR21 ;  /* 0x00000015000a7c82 */ /* 0x000fe20008000000 */
[----:B------:R-:W-:Y:S01]  /*1e90*/  UMOV UR11, 0x40000040 ;  /* 0x40000040000b7882 */ /* 0x000fe20000000000 */
[----:B------:R-:W-:Y:S01]  /*1ea0*/  UIADD3 UR17, UR6, 0x502, URZ ;  /* 0x0000050206117890 */ /* 0x000fe2000fffe03f */
[----:B------:R-:W-:Y:S02]  /*1eb0*/  WARPGROUP.DEPBAR.LE gsb0, 0x0 ;  /* 0x00008000000079c5 */ /* 0x000fe40000010000 */
[----:B------:R-:W-:-:S06]  /*1ec0*/  WARPGROUP.ARRIVE ;  /* 0x00000000000079c5 */ /* 0x000fcc0000000000 */
[----:B------:R-:W-:Y:S01]  /*1ed0*/  HGMMA.64x16x16.F32 R136, gdesc[UR8], R136, gsb0 ;  /* 0x00200000088879f0 */ /* 0x000fe20008000888 */
        /* <DEDUP_REMOVED lines=85> */
[----:B------:R-:W-:Y:S01]  /*2430*/  UMOV UR10, UR13 ;  /* 0x0000000d000a7c82 */ /* 0x000fe20008000000 */
[----:B------:R-:W-:Y:S01]  /*2440*/  UMOV UR11, 0x40000040 ;  /* 0x40000040000b7882 */ /* 0x000fe20000000000 */
[----:B------:R-:W-:Y:S02]  /*2450*/  UIADD3 UR13, UR6, 0x404, URZ ;  /* 0x00000404060d7890 */ /* 0x000fe4000fffe03f */
        /* <DEDUP_REMOVED lines=543> */
[----:B------:R-:W-:Y:S03]  /*4650*/  HGMMA.64x16x16.F32 R24, gdesc[UR8], R24, gsb0 ;  /* 0x00200000081879f0 */ /* 0x000fe60008000818 */
[----:B------:R-:W-:Y:S02]  /*4660*/  WARPGROUP.DEPBAR.LE gsb0, 0x0 ;  /* 0x00008000000079c5 */ /* 0x000fe40000010000 */
[----:B------:R-:W-:Y:S05]  /*4670*/  @!P2 BRA `(.L_x_20) ;  /* 0x00000030003ca947 */ /* 0x000fea0003800000 */
[----:B------:R-:W-:Y:S01]  /*4680*/  UIADD3 UR7, UR42, 0x1, URZ ;  /* 0x000000012a077890 */ /* 0x000fe2000fffe03f */
[----:B01----:R-:W-:-:S03]  /*4690*/  IMAD.U32 R0, RZ, RZ, UR45 ;  /* 0x0000002dff007e24 */ /* 0x003fc6000f8e00ff */
[----:B------:R-:W-:-:S04]  /*46a0*/  UISETP.NE.AND UP0, UPT, UR7, 0x2, UPT ;  /* 0x000000020700788c */ /* 0x000fc8000bf05270 */
[----:B------:R-:W-:Y:S02]  /*46b0*/  USEL UR6, URZ, 0x1, UP0 ;  /* 0x000000013f067887 */ /* 0x000fe40008000000 */
[----:B------:R-:W-:Y:S02]  /*46c0*/  USEL UR7, UR7, URZ, UP0 ;  /* 0x0000003f07077287 */ /* 0x000fe40008000000 */
[----:B------:R-:W-:-:S06]  /*46d0*/  ULOP3.LUT UR6, UR46, UR6, URZ, 0x3c, !UPT ;  /* 0x000000062e067292 */ /* 0x000fcc000f8e3c3f */
[----:B------:R-:W-:Y:S01]  /*46e0*/  IMAD.U32 R5, RZ, RZ, UR6 ;  /* 0x00000006ff057e24 */ /* 0x000fe2000f8e00ff */
[----:B------:R-:W-:-:S06]  /*46f0*/  UMOV UR6, UR42 ;  /* 0x0000002a00067c82 */ /* 0x000fcc0008000000 */
.L_x_27:
[----:B01----:R-:W-:Y:S05]  /*4700*/  @!P0 BRA `(.L_x_21) ;  /* 0x0000000000048947 */ /* 0x003fea0003800000 */
[----:B------:R-:W-:Y:S01]  /*4710*/  BPT.TRAP 0x1 ;  /* 0x000000040000795c */ /* 0x000fe20000300000 */
.L_x_21:
[----:B------:R-:W-:Y:S01]  /*4720*/  ULEA UR8, UR7, UR41, 0x3 ;  /* 0x0000002907087291 */ /* 0x000fe2000f8e183f */
[----:B------:R-:W-:-:S08]  /*4730*/  SHF.L.U32 R3, R5, 0x1f, RZ ;  /* 0x0000001f05037819 */ /* 0x000fd000000006ff */
[----:B------:R0:W1:Y:S01]  /*4740*/  SYNCS.PHASECHK.TRANS64.TRYWAIT P1, [UR8], R3 ;  /* 0x00000003ff0075a7 */ /* 0x0000620008020148 */
[----:B------:R-:W-:Y:S05]  /*4750*/  @!P0 BRA `(.L_x_22) ;  /* 0x0000000000048947 */ /* 0x000fea0003800000 */
[----:B------:R-:W-:Y:S01]  /*4760*/  BPT.TRAP 0x1 ;  /* 0x000000040000795c */ /* 0x000fe20000300000 */
.L_x_22:
[----:B-1----:R-:W-:Y:S05]  /*4770*/  @P1 BRA `(.L_x_23) ;  /* 0x0000000000081947 */ /* 0x002fea0003800000 */
[----:B------:R-:W1:Y:S02]  /*4780*/  SYNCS.PHASECHK.TRANS64.TRYWAIT P1, [UR8], R3 ;  /* 0x00000003ff0075a7 */ /* 0x000e640008020148 */
[----:B-1----:R-:W-:Y:S05]  /*4790*/  @!P1 BRA `(.L_x_24) ;  /* 0x000000c4006c9947 */ /* 0x002fea0003800000 */
.L_x_23:
[----:B------:R-:W-:Y:S01]  /*47a0*/  UIMAD UR12, UR7, 0xf00, UR4 ;  /* 0x00000f00070c78a4 */ /* 0x000fe2000f8e0204 */
[----:B------:R-:W-:Y:S01]  /*47b0*/  WARPGROUP.ARRIVE ;  /* 0x00000000000079c5 */ /* 0x000fe20000000000 */
[----:B------:R-:W-:Y:S01]  /*47c0*/  ULEA UR13, UR7, UR5, 0xa ;  /* 0x00000005070d7291 */ /* 0x000fe2000f8e503f */
[----:B------:R-:W-:Y:S01]  /*47d0*/  UMOV UR9, 0x40000040 ;  /* 0x4000004000097882 */ /* 0x000fe20000000000 */
[----:B------:R-:W-:Y:S01]  /*47e0*/  UMOV UR11, 0x40000040 ;  /* 0x40000040000b7882 */ /* 0x000fe20000000000 */
[----:B------:R-:W-:Y:S02]  /*47f0*/  UIADD3 UR14, UR12, 0x80, URZ ;  /* 0x000000800c0e7890 */ /* 0x000fe4000fffe03f */
[----:B------:R-:W-:Y:S02]  /*4800*/  UMOV UR10, UR12 ;  /* 0x0000000c000a7c82 */ /* 0x000fe40008000000 */
[----:B------:R-:W-:Y:S01]  /*4810*/  UMOV UR8, UR13 ;  /* 0x0000000d00087c82 */ /* 0x000fe20008000000 */
[----:B------:R-:W-:Y:S01]  /*4820*/  UIADD3 UR15, UR12, 0x100, URZ ;  /* 0x000001000c0f7890 */ /* 0x000fe2000fffe03f */
[----:B------:R-:W-:Y:S01]  /*4830*/  HGMMA.64x16x16.F32 R136, gdesc[UR8], R136, gsb0 ;  /* 0x00200000088879f0 */ /* 0x000fe20008000888 */
[----:B------:R-:W-:Y:S01]  /*4840*/  UMOV UR11, 0x40000040 ;  /* 0x40000040000b7882 */ /* 0x000fe20000000000 */
[----:B------:R-:W-:Y:S01]  /*4850*/  UMOV UR10, UR14 ;  /* 0x0000000e000a7c82 */ /* 0x000fe20008000000 */
        /* <DEDUP_REMOVED lines=8> */
[----:B------:R-:W-:Y:S02]  /*48e0*/  UIADD3 UR17, UR12, 0x580, URZ ;  /* 0x000005800c117890 */ /* 0x000fe4000fffe03f */
        /* <DEDUP_REMOVED lines=724> */
[----:B------:R-:W-:Y:S01]  /*7630*/  BPT.TRAP 0x1 ;  /* 0x000000040000795c */ /* 0x000fe20000300000 */
.L_x_25:
[----:B------:R-:W-:Y:S02]  /*7640*/  UISETP.GT.U32.AND UP0, UPT, UR40, 0x1, UPT ;  /* 0x000000012800788c */ /* 0x000fe4000bf04070 */
[----:B------:R-:W-:-:S04]  /*7650*/  ULEA UR8, UR6, UR41, 0x3 ;  /* 0x0000002906087291 */ /* 0x000fc8000f8e183f */
[----:B------:R-:W-:Y:S01]  /*7660*/  UIADD3 UR8, UR8, 0x10, URZ ;  /* 0x0000001008087890 */ /* 0x000fe2000fffe03f */
[----:B------:R-:W-:-:S03]  /*7670*/  PLOP3.LUT P1, PT, PT, PT, UP0, 0x80, 0x0 ;  /* 0x000000000000781c */ /* 0x000fc60003f2f008 */
[----:B------:R-:W-:-:S09]  /*7680*/  UPRMT UR8, URZ, 0x654, UR8 ;  /* 0x000006543f087896 */ /* 0x000fd20008000008 */
[----:B------:R-:W-:Y:S01]  /*7690*/  SYNCS.ARRIVE.TRANS64.RED.A1T0 RZ, [UR8], RZ ;  /* 0x000000ffffff79a7 */ /* 0x000fe20008100408 */
[----:B------:R-:W-:Y:S05]  /*76a0*/  @P1 BRA `(.L_x_26) ;  /* 0x0000000000041947 */ /* 0x000fea0003800000 */
[----:B------:R-:W-:Y:S01]  /*76b0*/  BPT.TRAP 0x1 ;  /* 0x000000040000795c */ /* 0x000fe20000300000 */
.L_x_26:
[----:B------:R-:W-:Y:S01]  /*76c0*/  UIADD3 UR7, UR7, 0x1, URZ ;  /* 0x0000000107077890 */ /* 0x000fe2000fffe03f */
[C---:B------:R-:W-:Y:S01]  /*76d0*/  ISETP.GT.AND P1, PT, R0.reuse, 0x1, PT ;  /* 0x000000010000780c */ /* 0x040fe20003f24270 */
[----:B------:R-:W-:Y:S01]  /*76e0*/  UIADD3 UR6, UR6, 0x1, URZ ;  /* 0x0000000106067890 */ /* 0x000fe2000fffe03f */
[----:B------:R-:W-:Y:S01]  /*76f0*/  VIADD R0, R0, 0xffffffff ;  /* 0xffffffff00007836 */ /* 0x000fe20000000000 */
[----:B------:R-:W-:Y:S02]  /*7700*/  UISETP.NE.AND UP0, UPT, UR7, 0x2, UPT ;  /* 0x000000020700788c */ /* 0x000fe4000bf05270 */
[----:B------:R-:W-:Y:S02]  /*7710*/  UISETP.NE.AND UP1, UPT, UR6, 0x2, UPT ;  /* 0x000000020600788c */ /* 0x000fe4000bf25270 */
[----:B------:R-:W-:Y:S02]  /*7720*/  USEL UR8, URZ, 0x1, UP0 ;  /* 0x000000013f087887 */ /* 0x000fe40008000000 */
[----:B------:R-:W-:-:S02]  /*7730*/  USEL UR7, UR7, URZ, UP0 ;  /* 0x0000003f07077287 */ /* 0x000fc40008000000 */
[----:B------:R-:W-:Y:S02]  /*7740*/  USEL UR6, UR6, URZ, UP1 ;  /* 0x0000003f06067287 */ /* 0x000fe40008800000 */
[----:B------:R-:W-:Y:S01]  /*7750*/  LOP3.LUT R5, R5, UR8, RZ, 0x3c, !PT ;  /* 0x0000000805057c12 */ /* 0x000fe2000f8e3cff */
[----:B------:R-:W-:Y:S09]  /*7760*/  @P1 BRA `(.L_x_27) ;  /* 0xffffffcc00e41947 */ /* 0x000ff2000383ffff */
.L_x_20:
[----:B------:R-:W-:Y:S01]  /*7770*/  ULDC UR6, c[0x0][0x28c] ;  /* 0x0000a30000067ab9 */ /* 0x000fe20000000800 */
[----:B------:R2:W-:Y:S01]  /*7780*/  SYNCS.ARRIVE.TRANS64.A1T0 RZ, [R148+UR44], RZ ;  /* 0x000000ff94ff79a7 */ /* 0x0005e2000810002c */
[----:B------:R-:W-:-:S06]  /*7790*/  UISETP.GE.AND UP0, UPT, UR6, 0x1, UPT ;  /* 0x000000010600788c */ /* 0x000fcc000bf06270 */
[----:B------:R-:W-:-:S13]  /*77a0*/  PLOP3.LUT P1, PT, PT, PT, UP0, 0x80, 0x0 ;  /* 0x000000000000781c */ /* 0x000fda0003f2f008 */
[----:B--2---:R-:W-:Y:S05]  /*77b0*/  @!P1 BRA `(.L_x_28) ;  /* 0x0000000000309947 */ /* 0x004fea0003800000 */
[----:B------:R-:W-:Y:S05]  /*77c0*/  @!P0 BRA `(.L_x_29) ;  /* 0x0000000000048947 */ /* 0x000fea0003800000 */
[----:B------:R-:W-:Y:S01]  /*77d0*/  BPT.TRAP 0x1 ;  /* 0x000000040000795c */ /* 0x000fe20000300000 */
.L_x_29:
[----:B------:R-:W-:Y:S02]  /*77e0*/  UIADD3 UR4, UR45, UR42, URZ ;  /* 0x0000002a2d047290 */ /* 0x000fe4000fffe03f */
[----:B------:R-:W-:Y:S02]  /*77f0*/  UISETP.GT.U32.AND UP0, UPT, UR40, 0x1, UPT ;  /* 0x000000012800788c */ /* 0x000fe4000bf04070 */
[----:B------:R-:W-:-:S04]  /*7800*/  USHF.L.U32 UR4, UR4, 0x3, URZ ;  /* 0x0000000304047899 */ /* 0x000fc8000800063f */
[----:B------:R-:W-:Y:S01]  /*7810*/  ULOP3.LUT UR4, UR4, 0x8, URZ, 0xc0, !UPT ;  /* 0x0000000804047892 */ /* 0x000fe2000f8ec03f */
[----:B------:R-:W-:-:S03]  /*7820*/  PLOP3.LUT P0, PT, PT, PT, UP0, 0x80, 0x0 ;  /* 0x000000000000781c */ /* 0x000fc60003f0f008 */
[----:B------:R-:W-:-:S04]  /*7830*/  UIADD3 UR4, UR41, 0x10, UR4 ;  /* 0x0000001029047890 */ /* 0x000fc8000fffe004 */
[----:B------:R-:W-:-:S09]  /*7840*/  UPRMT UR4, URZ, 0x654, UR4 ;  /* 0x000006543f047896 */ /* 0x000fd20008000004 */
[----:B------:R-:W-:Y:S01]  /*7850*/  SYNCS.ARRIVE.TRANS64.RED.A1T0 RZ, [UR4], RZ ;  /* 0x000000ffffff79a7 */ /* 0x000fe20008100404 */
[----:B------:R-:W-:Y:S05]  /*7860*/  @P0 BRA `(.L_x_28) ;  /* 0x0000000000040947 */ /* 0x000fea0003800000 */
[----:B------:R-:W-:Y:S01]  /*7870*/  BPT.TRAP 0x1 ;  /* 0x000000040000795c */ /* 0x000fe20000300000 */
.L_x_28:
[----:B01----:R-:W-:Y:S01]  /*7880*/  SHF.L.U32 R0, R152, 0x1f, RZ ;  /* 0x0000001f98007819 */ /* 0x003fe200000006ff */
[----:B------:R-:W-:Y:S01]  /*7890*/  ULEA UR7, UR37, UR42, 0x1 ;  /* 0x0000002a25077291 */ /* 0x000fe2000f8e083f */
[----:B------:R-:W0:Y:S01]  /*78a0*/  LDC R7, c[0x0][0x288] ;  /* 0x0000a200ff077b82 */ /* 0x000e220000000800 */
[----:B------:R-:W-:Y:S01]  /*78b0*/  UIADD3 UR4, UR6, 0xfe, URZ ;  /* 0x000000fe06047890 */ /* 0x000fe2000fffe03f */
[----:B------:R-:W-:Y:S01]  /*78c0*/  IMAD.SHL.U32 R10, R146, 0x2, RZ ;  /* 0x00000002920a7824 */ /* 0x000fe200078e00ff */
[----:B------:R-:W-:Y:S02]  /*78d0*/  USHF.R.U32.HI UR5, URZ, 0x1, UR7 ;  /* 0x000000013f057899 */ /* 0x000fe40008011607 */
[----:B------:R-:W-:Y:S02]  /*78e0*/  UISETP.GT.U32.AND UP0, UPT, UR7, 0x1, UPT ;  /* 0x000000010700788c */ /* 0x000fe4000bf04070 */
[----:B------:R-:W-:Y:S01]  /*78f0*/  ULOP3.LUT UR5, UR5, 0x1, URZ, 0xc0, !UPT ;  /* 0x0000000105057892 */ /* 0x000fe2000f8ec03f */
[----:B------:R-:W1:Y:S01]  /*7900*/  SYNCS.PHASECHK.TRANS64.TRYWAIT P0, [R147+UR43+0x10], R0 ;  /* 0x00001000930075a7 */ /* 0x000e62000800016b */
[----:B------:R-:W-:Y:S01]  /*7910*/  UISETP.LT.U32.AND UP0, UPT, UR4, 0xff, UP0 ;  /* 0x000000ff0400788c */ /* 0x000fe20008701070 */
[----:B------:R-:W-:Y:S01]  /*7920*/  SHF.R.S32.HI R11, RZ, 0x1f, R10 ;  /* 0x0000001fff0b7819 */ /* 0x000fe2000001140a */
[----:B------:R-:W-:-:S02]  /*7930*/  UISETP.NE.U32.AND UP1, UPT, UR5, 0x1, UPT ;  /* 0x000000010500788c */ /* 0x000fc4000bf25070 */
[----:B------:R-:W-:Y:S02]  /*7940*/  USEL UR5, URZ, 0x1, !UP0 ;  /* 0x000000013f057887 */ /* 0x000fe4000c000000 */
[----:B------:R-:W-:-:S04]  /*7950*/  UISETP.GT.U32.AND UP1, UPT, UR4, 0xfe, !UP1 ;  /* 0x000000fe0400788c */ /* 0x000fc8000cf24070 */
[----:B------:R-:W-:-:S04]  /*7960*/  USEL UR4, URZ, 0x1, !UP1 ;  /* 0x000000013f047887 */ /* 0x000fc8000c800000 */
[----:B------:R-:W-:Y:S01]  /*7970*/  ULOP3.LUT UR46, UR4, UR46, UR5, 0x96, !UPT ;  /* 0x0000002e042e7292 */ /* 0x000fe2000f8e9605 */
[----:B01----:R-:W-:Y:S11]  /*7980*/  @!P0 BRA `(.L_x_30) ;  /* 0x0000009400088947 */ /* 0x003ff60003800000 */
.L_x_294:
[----:B------:R-:W-:Y:S01]  /*7990*/  IMAD.SHL.U32 R6, R18, 0x40, RZ ;  /* 0x0000004012067824 */ /* 0x000fe200078e00ff */
[----:B------:R-:W-:Y:S01]  /*79a0*/  ULDC UR6, c[0x0][0x284] ;  /* 0x0000a10000067ab9 */ /* 0x000fe20000000800 */
[----:B------:R-:W-:Y:S01]  /*79b0*/  IMAD R14, R2, 0xf0, RZ ;  /* 0x000000f0020e7824 */ /* 0x000fe200078e02ff */
[----:B------:R-:W-:Y:S01]  /*79c0*/  SHF.R.S32.HI R9, RZ, 0x1f, R19 ;  /* 0x0000001fff097819 */ /* 0x000fe20000011413 */
[----:B------:R-:W-:Y:S01]  /*79d0*/  ULDC.64 UR4, c[0x0][0x5d0] ;  /* 0x0001740000047ab9 */ /* 0x000fe20000000a00 */
[----:B------:R-:W-:Y:S01]  /*79e0*/  ISETP.GE.AND P0, PT, R6, UR6, PT ;  /* 0x0000000606007c0c */ /* 0x000fe2000bf06270 */
[----:B------:R-:W-:Y:S01]  /*79f0*/  IMAD.WIDE.U32 R2, R19, UR4, R10 ;  /* 0x0000000413027c25 */ /* 0x000fe2000f8e000a */
[----:B------:R-:W-:Y:S01]  /*7a00*/  SHF.R.S32.HI R15, RZ, 0x1f, R14 ;  /* 0x0000001fff0f7819 */ /* 0x000fe2000001140e */
[----:B------:R-:W-:Y:S01]  /*7a10*/  ULOP3.LUT UR42, UR42, 0x1, URZ, 0xc0, !UPT ;  /* 0x000000012a2a7892 */ /* 0x000fe2000f8ec03f */
[C---:B------:R-:W-:Y:S01]  /*7a20*/  ISETP.GE.OR P0, PT, R14.reuse, R7, P0 ;  /* 0x000000070e00720c */ /* 0x040fe20000706670 */
[----:B0-----:R-:W-:Y:S01]  /*7a30*/  IMAD R0, R9, UR4, RZ ;  /* 0x0000000409007c24 */ /* 0x001fe2000f8e02ff */
[----:B------:R-:W-:-:S03]  /*7a40*/  IADD3 R4, P1, R14, R2, RZ ;  /* 0x000000020e047210 */ /* 0x000fc60007f3e0ff */
[----:B------:R-:W-:-:S05]  /*7a50*/  IMAD R5, R19, UR5, R0 ;  /* 0x0000000513057c24 */ /* 0x000fca000f8e0200 */
[----:B------:R-:W-:-:S03]  /*7a60*/  IADD3.X R5, R15, R3, R5, P1, !PT ;  /* 0x000000030f057210 */ /* 0x000fc60000ffe405 */
[----:B------:R-:W-:Y:S05]  /*7a70*/  @P0 BRA `(.L_x_31) ;  /* 0x0000007800dc0947 */ /* 0x000fea0003800000 */
[----:B------:R-:W0:Y:S01]  /*7a80*/  LDC.64 R2, c[0x0][0x5c8] ;  /* 0x00017200ff027b82 */ /* 0x000e220000000a00 */
[----:B-----5:R-:W-:Y:S01]  /*7a90*/  FSETP.NEU.AND P1, PT, R23, RZ, PT ;  /* 0x000000ff1700720b */ /* 0x020fe20003f2d000 */
[----:B------:R-:W-:Y:S01]  /*7aa0*/  IMAD R7, R146, -0x2, R7 ;  /* 0xfffffffe92077824 */ /* 0x000fe200078e0207 */
[----:B------:R-:W-:Y:S01]  /*7ab0*/  BSSY B0, `(.L_x_31) ;  /* 0x00007b3000007945 */ /* 0x000fe20003800000 */
[----:B------:R-:W-:-:S04]  /*7ac0*/  IMAD.WIDE R160, R18, 0x40, R144 ;  /* 0x0000004012a07825 */ /* 0x000fc800078e0290 */
[----:B------:R-:W-:Y:S02]  /*7ad0*/  IMAD.IADD R0, R7, 0x1, -R14 ;  /* 0x0000000107007824 */ /* 0x000fe400078e0a0e */
[----:B------:R-:W-:-:S03]  /*7ae0*/  IMAD.IADD R6, R151, 0x1, -R6 ;  /* 0x0000000197067824 */ /* 0x000fc600078e0a06 */
[----:B------:R-:W-:-:S04]  /*7af0*/  ISETP.GT.AND P0, PT, R0, RZ, PT ;  /* 0x000000ff0000720c */ /* 0x000fc80003f04270 */
[----:B------:R-:W-:Y:S01]  /*7b00*/  ISETP.GT.AND P2, PT, R6, RZ, P0 ;  /* 0x000000ff0600720c */ /* 0x000fe20000744270 */
[-C--:B0-----:R-:W-:Y:S02]  /*7b10*/  IMAD R7, R161, R2.reuse, RZ ;  /* 0x00000002a1077224 */ /* 0x081fe400078e02ff */
[----:B------:R-:W-:-:S04]  /*7b20*/  IMAD.WIDE.U32 R4, R160, R2, R4 ;  /* 0x00000002a0047225 */ /* 0x000fc800078e0004 */
[----:B------:R-:W-:-:S04]  /*7b30*/  IMAD R7, R160, R3, R7 ;  /* 0x00000003a0077224 */ /* 0x000fc800078e0207 */
[----:B------:R-:W-:Y:S01]  /*7b40*/  IMAD.IADD R7, R5, 0x1, R7 ;  /* 0x0000000105077824 */ /* 0x000fe200078e0207 */
[----:B------:R-:W-:Y:S06]  /*7b50*/  @!P1 BRA `(.L_x_32) ;  /* 0x0000005000489947 */ /* 0x000fec0003800000 */
[----:B------:R-:W0:Y:S01]  /*7b60*/  LDC.64 R20, c[0x0][0x5b8] ;  /* 0x00016e00ff147b82 */ /* 0x000e220000000a00 */
[----:B------:R-:W-:-:S07]  /*7b70*/  ULDC.64 UR4, c[0x0][0x5c0] ;  /* 0x0001700000047ab9 */ /* 0x000fce0000000a00 */
[----:B------:R-:W1:Y:S08]  /*7b80*/  LDC.64 R162, c[0x0][0x5b0] ;  /* 0x00016c00ffa27b82 */ /* 0x000e700000000a00 */
[----:B------:R-:W2:Y:S01]  /*7b90*/  LDC.64 R12, c[0x0][0x5a8] ;  /* 0x00016a00ff0c7b82 */ /* 0x000ea20000000a00 */
[-C--:B0-----:R-:W-:Y:S02]  /*7ba0*/  IMAD R18, R9, R20.reuse, RZ ;  /* 0x0000001409127224 */ /* 0x081fe400078e02ff */
[----:B------:R-:W-:-:S04]  /*7bb0*/  IMAD.WIDE.U32 R8, R19, R20, R10 ;  /* 0x0000001413087225 */ /* 0x000fc800078e000a */
[----:B------:R-:W-:Y:S01]  /*7bc0*/  IMAD R153, R19, R21, R18 ;  /* 0x0000001513997224 */ /* 0x000fe200078e0212 */
[----:B------:R-:W-:Y:S01]  /*7bd0*/  IADD3 R154, P1, R14, R8, RZ ;  /* 0x000000080e9a7210 */ /* 0x000fe20007f3e0ff */
[----:B-1----:R-:W-:-:S03]  /*7be0*/  IMAD R5, R161, R162, RZ ;  /* 0x000000a2a1057224 */ /* 0x002fc600078e02ff */
[----:B------:R-:W-:Y:S01]  /*7bf0*/  IADD3.X R155, R15, R9, R153, P1, !PT ;  /* 0x000000090f9b7210 */ /* 0x000fe20000ffe499 */
[C---:B------:R-:W-:Y:S02]  /*7c00*/  IMAD R21, R160.reuse, R163, R5 ;  /* 0x000000a3a0157224 */ /* 0x040fe400078e0205 */
[----:B------:R-:W-:-:S04]  /*7c10*/  IMAD.WIDE.U32 R8, R160, R162, R154 ;  /* 0x000000a2a0087225 */ /* 0x000fc800078e009a */
[----:B------:R-:W-:Y:S01]  /*7c20*/  IMAD.IADD R5, R9, 0x1, R21 ;  /* 0x0000000109057824 */ /* 0x000fe200078e0215 */
[----:B--2---:R-:W-:-:S04]  /*7c30*/  LEA R156, P1, R8, R12, 0x1 ;  /* 0x0000000c089c7211 */ /* 0x004fc800078208ff */
[----:B------:R-:W-:-:S05]  /*7c40*/  LEA.HI.X R157, R8, R13, R5, 0x1, P1 ;  /* 0x0000000d089d7211 */ /* 0x000fca00008f0c05 */
[----:B------:R0:W2:Y:S01]  /*7c50*/  @P2 LDG.E.LTC128B.U16 R18, desc[UR50][R156.64] ;  /* 0x000000329c122981 */ /* 0x0000a2000c1e1520 */
[----:B------:R-:W-:Y:S01]  /*7c60*/  IMAD.WIDE.U32 R8, R160, R162, R14 ;  /* 0x000000a2a0087225 */ /* 0x000fe200078e000e */
[----:B------:R-:W-:Y:S02]  /*7c70*/  BSSY B1, `(.L_x_33) ;  /* 0x0000014000017945 */ /* 0x000fe40003800000 */
[----:B------:R-:W-:-:S04]  /*7c80*/  IADD3 R158, P1, R10, R8, RZ ;  /* 0x000000080a9e7210 */ /* 0x000fc80007f3e0ff */
[----:B------:R-:W-:Y:S01]  /*7c90*/  IADD3.X R159, R11, R21, R9, P1, !PT ;  /* 0x000000150b9f7210 */ /* 0x000fe20000ffe409 */
[C---:B0-----:R-:W-:Y:S01]  /*7ca0*/  IMAD.SHL.U32 R156, R162.reuse, 0x8, RZ ;  /* 0x00000008a29c7824 */ /* 0x041fe200078e00ff */
[----:B------:R-:W-:Y:S01]  /*7cb0*/  SHF.L.U64.HI R157, R162, 0x3, R163 ;  /* 0x00000003a29d7819 */ /* 0x000fe200000102a3 */
[----:B------:R-:W-:-:S04]  /*7cc0*/  IMAD.WIDE.U32 R158, R19, R20, R158 ;  /* 0x00000014139e7225 */ /* 0x000fc800078e009e */
[----:B--2---:R-:W-:-:S05]  /*7cd0*/  HADD2.F32 R8, -RZ, R18.H0_H0 ;  /* 0x20000012ff087230 */ /* 0x004fca0000004100 */
[----:B------:R-:W-:Y:S01]  /*7ce0*/  FMUL R5, R8, R23 ;  /* 0x0000001708057220 */ /* 0x000fe20000400000 */
[----:B------:R-:W-:-:S03]  /*7cf0*/  LEA R8, P1, R4, UR4, 0x1 ;  /* 0x0000000404087c11 */ /* 0x000fc6000f8208ff */
[----:B------:R-:W-:Y:S01]  /*7d00*/  FFMA R5, R136, R22, R5 ;  /* 0x0000001688057223 */ /* 0x000fe20000000005 */
[----:B------:R-:W-:Y:S02]  /*7d10*/  LEA.HI.X R9, R4, UR5, R7, 0x1, P1 ;  /* 0x0000000504097c11 */ /* 0x000fe400088f0c07 */
[----:B------:R-:W-:Y:S02]  /*7d20*/  ISETP.GT.AND P1, PT, R0, 0x1, PT ;  /* 0x000000010000780c */ /* 0x000fe40003f24270 */
[----:B------:R-:W-:Y:S01]  /*7d30*/  F2FP.F16.F32.PACK_AB R7, RZ, R5 ;  /* 0x00000005ff07723e */ /* 0x000fe200000000ff */
[----:B------:R-:W-:Y:S01]  /*7d40*/  IMAD.IADD R5, R153, 0x1, R159 ;  /* 0x0000000199057824 */ /* 0x000fe200078e029f */
[----:B------:R-:W-:Y:S02]  /*7d50*/  ISETP.GT.AND P3, PT, R6, RZ, P1 ;  /* 0x000000ff0600720c */ /* 0x000fe40000f64270 */
[C---:B------:R-:W-:Y:S01]  /*7d60*/  LEA R4, P4, R158.reuse, R12, 0x1 ;  /* 0x0000000c9e047211 */ /* 0x040fe200078808ff */
[----:B------:R0:W-:Y:S03]  /*7d70*/  @P2 STG.E.U16 desc[UR50][R8.64], R7 ;  /* 0x0000000708002986 */ /* 0x0001e6000c101532 */
[----:B------:R-:W-:-:S07]  /*7d80*/  LEA.HI.X R5, R158, R13, R5, 0x1, P4 ;  /* 0x0000000d9e057211 */ /* 0x000fce00020f0c05 */
[----:B------:R-:W-:Y:S05]  /*7d90*/  @!P3 BRA `(.L_x_34) ;  /* 0x000000000004b947 */ /* 0x000fea0003800000 */
[----:B------:R1:W5:Y:S02]  /*7da0*/  LDG.E.LTC128B.U16 R18, desc[UR50][R4.64+0x2] ;  /* 0x0000023204127981 */ /* 0x000364000c1e1520 */
.L_x_34:
[----:B------:R-:W-:Y:S05]  /*7db0*/  BSYNC B1 ;  /* 0x0000000000017941 */ /* 0x000fea0003800000 */
.L_x_33:
[----:B-----5:R-:W-:Y:S01]  /*7dc0*/  HADD2.F32 R136, -RZ, R18.H0_H0 ;  /* 0x20000012ff887230 */ /* 0x020fe20000004100 */
[----:B------:R-:W-:Y:S01]  /*7dd0*/  ISETP.GT.AND P0, PT, R6, 0x8, P0 ;  /* 0x000000080600780c */ /* 0x000fe20000704270 */
[----:B------:R-:W-:-:S04]  /*7de0*/  IMAD.WIDE.U32 R156, R160, R162, R156 ;  /* 0x000000a2a09c7225 */ /* 0x000fc800078e009c */
[----:B------:R-:W-:Y:S01]  /*7df0*/  FMUL R136, R136, R23 ;  /* 0x0000001788887220 */ /* 0x000fe20000400000 */
[----:B------:R-:W-:Y:S01]  /*7e00*/  IMAD.IADD R157, R21, 0x1, R157 ;  /* 0x00000001159d7824 */ /* 0x000fe200078e029d */
[----:B0-----:R-:W-:Y:S02]  /*7e10*/  IADD3 R7, P2, R154, R156, RZ ;  /* 0x0000009c9a077210 */ /* 0x001fe40007f5e0ff */
[----:B------:R-:W-:-:S03]  /*7e20*/  FFMA R137, R137, R22, R136 ;  /* 0x0000001689897223 */ /* 0x000fc60000000088 */
[----:B------:R-:W-:Y:S01]  /*7e30*/  IMAD.X R154, R157, 0x1, R155, P2 ;  /* 0x000000019d9a7824 */ /* 0x000fe200010e069b */
[C---:B------:R-:W-:Y:S02]  /*7e40*/  LEA R136, P2, R7.reuse, R12, 0x1 ;  /* 0x0000000c07887211 */ /* 0x040fe400078408ff */
[----:B------:R-:W-:Y:S02]  /*7e50*/  F2FP.F16.F32.PACK_AB R21, RZ, R137 ;  /* 0x00000089ff15723e */ /* 0x000fe400000000ff */
[----:B------:R-:W-:-:S03]  /*7e60*/  LEA.HI.X R137, R7, R13, R154, 0x1, P2 ;  /* 0x0000000d07897211 */ /* 0x000fc600010f0c9a */
[----:B------:R0:W-:Y:S04]  /*7e70*/  @P3 STG.E.U16 desc[UR50][R8.64+0x2], R21 ;  /* 0x0000021508003986 */ /* 0x0001e8000c101532 */
[----:B------:R-:W2:Y:S01]  /*7e80*/  @P0 LDG.E.LTC128B.U16 R18, desc[UR50][R136.64] ;  /* 0x0000003288120981 */ /* 0x000ea2000c1e1520 */
[----:B------:R-:W-:Y:S01]  /*7e90*/  IADD3 R10, P2, P3, R10, R156, R14 ;  /* 0x0000009c0a0a7210 */ /* 0x000fe20007b5e00e */
[----:B------:R-:W-:Y:S01]  /*7ea0*/  BSSY B1, `(.L_x_35) ;  /* 0x0000011000017945 */ /* 0x000fe20003800000 */
[----:B------:R-:W-:Y:S02]  /*7eb0*/  ISETP.GT.AND P1, PT, R6, 0x8, P1 ;  /* 0x000000080600780c */ /* 0x000fe40000f24270 */
[----:B------:R-:W-:-:S03]  /*7ec0*/  IADD3.X R11, R11, R157, R15, P2, P3 ;  /* 0x0000009d0b0b7210 */ /* 0x000fc600017e640f */
[----:B0-----:R-:W-:Y:S01]  /*7ed0*/  IMAD.WIDE.U32 R20, R19, R20, R10 ;  /* 0x0000001413147225 */ /* 0x001fe200078e000a */
[C---:B------:R-:W-:Y:S02]  /*7ee0*/  SHF.L.U64.HI R11, R2.reuse, 0x4, R3 ;  /* 0x00000004020b7819 */ /* 0x040fe40000010203 */
[----:B------:R-:W-:Y:S01]  /*7ef0*/  LEA R10, P2, R2, R8, 0x4 ;  /* 0x00000008020a7211 */ /* 0x000fe200078420ff */
[----:B------:R-:W-:Y:S01]  /*7f00*/  IMAD.IADD R3, R153, 0x1, R21 ;  /* 0x0000000199037824 */ /* 0x000fe200078e0215 */
[----:B------:R-:W-:-:S03]  /*7f10*/  LEA R2, P3, R20, R12, 0x1 ;  /* 0x0000000c14027211 */ /* 0x000fc600078608ff */
[----:B------:R-:W-:Y:S01]  /*7f20*/  IMAD.X R11, R11, 0x1, R9, P2 ;  /* 0x000000010b0b7824 */ /* 0x000fe200010e0609 */
[----:B------:R-:W-:Y:S01]  /*7f30*/  LEA.HI.X R3, R20, R13, R3, 0x1, P3 ;  /* 0x0000000d14037211 */ /* 0x000fe200018f0c03 */
[----:B--2---:R-:W-:-:S05]  /*7f40*/  HADD2.F32 R14, -RZ, R18.H0_H0 ;  /* 0x20000012ff0e7230 */ /* 0x004fca0000004100 */
[----:B------:R-:W-:-:S04]  /*7f50*/  FMUL R7, R14, R23 ;  /* 0x000000170e077220 */ /* 0x000fc80000400000 */
[----:B------:R-:W-:-:S05]  /*7f60*/  FFMA R7, R138, R22, R7 ;  /* 0x000000168a077223 */ /* 0x000fca0000000007 */
[----:B------:R-:W-:-:S05]  /*7f70*/  F2FP.F16.F32.PACK_AB R7, RZ, R7 ;  /* 0x00000007ff07723e */ /* 0x000fca00000000ff */
[----:B------:R0:W-:Y:S01]  /*7f80*/  @P0 STG.E.U16 desc[UR50][R10.64], R7 ;  /* 0x000000070a000986 */ /* 0x0001e2000c101532 */
[----:B------:R-:W-:Y:S05]  /*7f90*/  @!P1 BRA `(.L_x_36) ;  /* 0x0000000000049947 */ /* 0x000fea0003800000 */
[----:B------:R2:W5:Y:S02]  /*7fa0*/  LDG.E.LTC128B.U16 R18, desc[UR50][R2.64+0x2] ;  /* 0x0000023202127981 */ /* 0x000564000c1e1520 */
.L_x_36:
[----:B------:R-:W-:Y:S05]  /*7fb0*/  BSYNC B1 ;  /* 0x0000000000017941 */ /* 0x000fea0003800000 */
.L_x_35:
[----:B-----5:R-:W-:Y:S01]  /*7fc0*/  HADD2.F32 R12, -RZ, R18.H0_H0 ;  /* 0x20000012ff0c7230 */ /* 0x020fe20000004100 */
[----:B------:R-:W-:Y:S01]  /*7fd0*/  ISETP.GT.AND P0, PT, R0, 0x8, PT ;  /* 0x000000080000780c */ /* 0x000fe20003f04270 */
[----:B------:R-:W-:Y:S03]  /*7fe0*/  BSSY B1, `(.L_x_37) ;  /* 0x0000008000017945 */ /* 0x000fe60003800000 */
[----:B------:R-:W-:Y:S01]  /*7ff0*/  FMUL R12, R12, R23 ;  /* 0x000000170c0c7220 */ /* 0x000fe20000400000 */
[----:B------:R-:W-:-:S03]  /*8000*/  ISETP.GT.AND P2, PT, R6, RZ, P0 ;  /* 0x000000ff0600720c */ /* 0x000fc60000744270 */
[----:B------:R-:W-:-:S05]  /*8010*/  FFMA R12, R139, R22, R12 ;  /* 0x000000168b0c7223 */ /* 0x000fca000000000c */
[----:B------:R-:W-:-:S05]  /*8020*/  F2FP.F16.F32.PACK_AB R12, RZ, R12 ;  /* 0x0000000cff0c723e */ /* 0x000fca00000000ff */
[----:B------:R3:W-:Y:S01]  /*8030*/  @P1 STG.E.U16 desc[UR50][R10.64+0x2], R12 ;  /* 0x0000020c0a001986 */ /* 0x0007e2000c101532 */
[----:B------:R-:W-:Y:S05]  /*8040*/  @!P2 BRA `(.L_x_38) ;  /* 0x000000000004a947 */ /* 0x000fea0003800000 */
[----:B------:R4:W5:Y:S02]  /*8050*/  LDG.E.LTC128B.U16 R18, desc[UR50][R4.64+0x10] ;  /* 0x0000103204127981 */ /* 0x000964000c1e1520 */
.L_x_38:
[----:B------:R-:W-:Y:S05]  /*8060*/  BSYNC B1 ;  /* 0x0000000000017941 */ /* 0x000fea0003800000 */
.L_x_37:
[----:B---3-5:R-:W-:Y:S01]  /*8070*/  HADD2.F32 R12, -RZ, R18.H0_H0 ;  /* 0x20000012ff0c7230 */ /* 0x028fe20000004100 */
[----:B------:R-:W-:Y:S01]  /*8080*/  ISETP.GT.AND P1, PT, R0, 0x9, PT ;  /* 0x000000090000780c */ /* 0x000fe20003f24270 */
[----:B------:R-:W-:Y:S03]  /*8090*/  BSSY B1, `(.L_x_39) ;  /* 0x0000008000017945 */ /* 0x000fe60003800000 */
[----:B0-----:R-:W-:Y:S01]  /*80a0*/  FMUL R7, R12, R23 ;  /* 0x000000170c077220 */ /* 0x001fe20000400000 */
[----:B------:R-:W-:-:S03]  /*80b0*/  ISETP.GT.AND P3, PT, R6, RZ, P1 ;  /* 0x000000ff0600720c */ /* 0x000fc60000f64270 */
[----:B------:R-:W-:-:S05]  /*80c0*/  FFMA R7, R140, R22, R7 ;  /* 0x000000168c077223 */ /* 0x000fca0000000007 */
[----:B------:R-:W-:-:S05]  /*80d0*/  F2FP.F16.F32.PACK_AB R7, RZ, R7 ;  /* 0x00000007ff07723e */ /* 0x000fca00000000ff */
[----:B------:R0:W-:Y:S01]  /*80e0*/  @P2 STG.E.U16 desc[UR50][R8.64+0x10], R7 ;  /* 0x0000100708002986 */ /* 0x0001e2000c101532 */
[----:B------:R-:W-:Y:S05]  /*80f0*/  @!P3 BRA `(.L_x_40) ;  /* 0x000000000004b947 */ /* 0x000fea0003800000 */
[----:B------:R3:W5:Y:S02]  /*8100*/  LDG.E.LTC128B.U16 R18, desc[UR50][R4.64+0x12] ;  /* 0x0000123204127981 */ /* 0x000764000c1e1520 */
.L_x_40:
[----:B------:R-:W-:Y:S05]  /*8110*/  BSYNC B1 ;  /* 0x0000000000017941 */ /* 0x000fea0003800000 */
.L_x_39:
[----:B-----5:R-:W-:Y:S01]  /*8120*/  HADD2.F32 R12, -RZ, R18.H0_H0 ;  /* 0x20000012ff0c7230 */ /* 0x020fe20000004100 */
[----:B------:R-:W-:Y:S01]  /*8130*/  ISETP.GT.AND P0, PT, R6, 0x8, P0 ;  /* 0x000000080600780c */ /* 0x000fe20000704270 */
[----:B------:R-:W-:Y:S03]  /*8140*/  BSSY B1, `(.L_x_41) ;  /* 0x0000007000017945 */ /* 0x000fe60003800000 */
[----:B------:R-:W-:-:S04]  /*8150*/  FMUL R12, R12, R23 ;  /* 0x000000170c0c7220 */ /* 0x000fc80000400000 */
[----:B------:R-:W-:-:S05]  /*8160*/  FFMA R12, R141, R22, R12 ;  /* 0x000000168d0c7223 */ /* 0x000fca000000000c */
[----:B------:R-:W-:-:S05]  /*8170*/  F2FP.F16.F32.PACK_AB R12, RZ, R12 ;  /* 0x0000000cff0c723e */ /* 0x000fca00000000ff */
[----:B------:R0:W-:Y:S01]  /*8180*/  @P3 STG.E.U16 desc[UR50][R8.64+0x12], R12 ;  /* 0x0000120c08003986 */ /* 0x0001e2000c101532 */
[----:B------:R-:W-:Y:S05]  /*8190*/  @!P0 BRA `(.L_x_42) ;  /* 0x0000000000048947 */ /* 0x000fea0003800000 */
[----:B------:R0:W5:Y:S02]  /*81a0*/  LDG.E.LTC128B.U16 R18, desc[UR50][R2.64+0x10] ;  /* 0x0000103202127981 */ /* 0x000164000c1e1520 */
.L_x_42:
[----:B------:R-:W-:Y:S05]  /*81b0*/  BSYNC B1 ;  /* 0x0000000000017941 */ /* 0x000fea0003800000 */
.L_x_41:
[----:B0----5:R-:W-:Y:S01]  /*81c0*/  HADD2.F32 R12, -RZ, R18.H0_H0 ;  /* 0x20000012ff0c7230 */ /* 0x021fe20000004100 */
        /* <DEDUP_REMOVED lines=8> */
.L_x_44:
[----:B------:R-:W-:Y:S05]  /*8250*/  BSYNC B1 ;  /* 0x0000000000017941 */ /* 0x000fea0003800000 */
.L_x_43:
        /* <DEDUP_REMOVED lines=10> */
.L_x_46:
[----:B------:R-:W-:Y:S05]  /*8300*/  BSYNC B1 ;  /* 0x0000000000017941 */ /* 0x000fea0003800000 */
.L_x_45:
[----:B0----5:R-:W-:Y:S01]  /*8310*/  HADD2.F32 R12, -RZ, R18.H0_H0 ;  /* 0x20000012ff0c7230 */ /* 0x021fe20000004100 */
        /* <DEDUP_REMOVED lines=9> */
.L_x_48:
[----:B------:R-:W-:Y:S05]  /*83b0*/  BSYNC B1 ;  /* 0x0000000000017941 */ /* 0x000fea0003800000 */
.L_x_47:
        /* <DEDUP_REMOVED lines=9> */
.L_x_50:
[----:B------:R-:W-:Y:S05]  /*8450*/  BSYNC B1 ;  /* 0x0000000000017941 */ /* 0x000fea0003800000 */
.L_x_49:
        /* <DEDUP_REMOVED lines=9> */
.L_x_52:
[----:B------:R-:W-:Y:S05]  /*84f0*/  BSYNC B1 ;  /* 0x0000000000017941 */ /* 0x000fea0003800000 */
.L_x_51:
        /* <DEDUP_REMOVED lines=10> */
.L_x_54:
[----:B------:R-:W-:Y:S05]  /*85a0*/  BSYNC B1 ;  /* 0x0000000000017941 */ /* 0x000fea0003800000 */
.L_x_53:
        /* <DEDUP_REMOVED lines=10> */
.L_x_56:
[----:B------:R-:W-:Y:S05]  /*8650*/  BSYNC B1 ;  /* 0x0000000000017941 */ /* 0x000fea0003800000 */
.L_x_55:
        /* <DEDUP_REMOVED lines=9> */
.L_x_58:
[----:B------:R-:W-:Y:S05]  /*86f0*/  BSYNC B1 ;  /* 0x0000000000017941 */ /* 0x000fea0003800000 */
.L_x_57:
        /* <DEDUP_REMOVED lines=9> */
.L_x_60:
[----:B------:R-:W-:Y:S05]  /*8790*/  BSYNC B1 ;  /* 0x0000000000017941 */ /* 0x000fea0003800000 */
.L_x_59:
        /* <DEDUP_REMOVED lines=10> */
.L_x_62:
[----:B------:R-:W-:Y:S05]  /*8840*/  BSYNC B1 ;  /* 0x0000000000017941 */ /* 0x000fea0003800000 */
.L_x_61:
        /* <DEDUP_REMOVED lines=10> */
.L_x_64:
[----:B------:R-:W-:Y:S05]  /*88f0*/  BSYNC B1 ;  /* 0x0000000000017941 */ /* 0x000fea0003800000 */
.L_x_63:
        /* <DEDUP_REMOVED lines=9> */
.L_x_66:
[----:B------:R-:W-:Y:S05]  /*8990*/  BSYNC B1 ;  /* 0x0000000000017941 */ /* 0x000fea0003800000 */
.L_x_65:
        /* <DEDUP_REMOVED lines=9> */
.L_x_68:
[----:B------:R-:W-:Y:S05]  /*8a30*/  BSYNC B1 ;  /* 0x0000000000017941 */ /* 0x000fea0003800000 */
.L_x_67:
        /* <DEDUP_REMOVED lines=10> */
.L_x_70:
[----:B------:R-:W-:Y:S05]  /*8ae0*/  BSYNC B1 ;  /* 0x0000000000017941 */ /* 0x000fea0003800000 */
.L_x_69:
        /* <DEDUP_REMOVED lines=10> */
.L_x_72:
[----:B------:R-:W-:Y:S05]  /*8b90*/  BSYNC B1 ;  /* 0x0000000000017941 */ /* 0x000fea0003800000 */
.L_x_71:
        /* <DEDUP_REMOVED lines=9> */
.L_x_74:
[----:B------:R-:W-:Y:S05]  /*8c30*/  BSYNC B1 ;  /* 0x0000000000017941 */ /* 0x000fea0003800000 */
.L_x_73:
        /* <DEDUP_REMOVED lines=9> */
.L_x_76:
[----:B------:R-:W-:Y:S05]  /*8cd0*/  BSYNC B1 ;  /* 0x0000000000017941 */ /* 0x000fea0003800000 */
.L_x_75:
        /* <DEDUP_REMOVED lines=10> */
.L_x_78:
[----:B------:R-:W-:Y:S05]  /*8d80*/  BSYNC B1 ;  /* 0x0000000000017941 */ /* 0x000fea0003800000 */
.L_x_77:
        /* <DEDUP_REMOVED lines=10> */
.L_x_80:
[----:B------:R-:W-:Y:S05]  /*8e30*/  BSYNC B1 ;  /* 0x0000000000017941 */ /* 0x000fea0003800000 */
.L_x_79:
        /* <DEDUP_REMOVED lines=9> */
.L_x_82:
[----:B------:R-:W-:Y:S05]  /*8ed0*/  BSYNC B1 ;  /* 0x0000000000017941 */ /* 0x000fea0003800000 */
.L_x_81:
        /* <DEDUP_REMOVED lines=9> */
.L_x_84:
[----:B------:R-:W-:Y:S05]  /*8f70*/  BSYNC B1 ;  /* 0x0000000000017941 */ /* 0x000fea0003800000 */
.L_x_83:
        /* <DEDUP_REMOVED lines=10> */
.L_x_86:
[----:B------:R-:W-:Y:S05]  /*9020*/  BSYNC B1 ;  /* 0x0000000000017941 */ /* 0x000fea0003800000 */
.L_x_85:
        /* <DEDUP_REMOVED lines=10> */
.L_x_88:
[----:B------:R-:W-:Y:S05]  /*90d0*/  BSYNC B1 ;  /* 0x0000000000017941 */ /* 0x000fea0003800000 */
.L_x_87:
        /* <DEDUP_REMOVED lines=9> */
.L_x_90:
[----:B------:R-:W-:Y:S05]  /*9170*/  BSYNC B1 ;  /* 0x0000000000017941 */ /* 0x000fea0003800000 */
.L_x_89:
        /* <DEDUP_REMOVED lines=9> */
.L_x_92:
[----:B------:R-:W-:Y:S05]  /*9210*/  BSYNC B1 ;  /* 0x0000000000017941 */ /* 0x000fea0003800000 */
.L_x_91:
        /* <DEDUP_REMOVED lines=10> */
.L_x_94:
[----:B------:R-:W-:Y:S05]  /*92c0*/  BSYNC B1 ;  /* 0x0000000000017941 */ /* 0x000fea0003800000 */
.L_x_93:
        /* <DEDUP_REMOVED lines=10> */
.L_x_96:
[----:B------:R-:W-:Y:S05]  /*9370*/  BSYNC B1 ;  /* 0x0000000000017941 */ /* 0x000fea0003800000 */
.L_x_95:
        /* <DEDUP_REMOVED lines=9> */
.L_x_98:
[----:B------:R-:W-:Y:S05]  /*9410*/  BSYNC B1 ;  /* 0x0000000000017941 */ /* 0x000fea0003800000 */
.L_x_97:
        /* <DEDUP_REMOVED lines=9> */
.L_x_100:
[----:B------:R-:W-:Y:S05]  /*94b0*/  BSYNC B1 ;  /* 0x0000000000017941 */ /* 0x000fea0003800000 */
.L_x_99:
        /* <DEDUP_REMOVED lines=10> */
.L_x_102:
[----:B------:R-:W-:Y:S05]  /*9560*/  BSYNC B1 ;  /* 0x0000000000017941 */ /* 0x000fea0003800000 */
.L_x_101:
        /* <DEDUP_REMOVED lines=10> */
.L_x_104:
[----:B------:R-:W-:Y:S05]  /*9610*/  BSYNC B1 ;  /* 0x0000000000017941 */ /* 0x000fea0003800000 */
.L_x_103:
        /* <DEDUP_REMOVED lines=9> */
.L_x_106:
[----:B------:R-:W-:Y:S05]  /*96b0*/  BSYNC B1 ;  /* 0x0000000000017941 */ /* 0x000fea0003800000 */
.L_x_105:
        /* <DEDUP_REMOVED lines=9> */
.L_x_108:
[----:B------:R-:W-:Y:S05]  /*9750*/  BSYNC B1 ;  /* 0x0000000000017941 */ /* 0x000fea0003800000 */
.L_x_107:
        /* <DEDUP_REMOVED lines=10> */
.L_x_110:
[----:B------:R-:W-:Y:S05]  /*9800*/  BSYNC B1 ;  /* 0x0000000000017941 */ /* 0x000fea0003800000 */
.L_x_109:
        /* <DEDUP_REMOVED lines=10> */
.L_x_112:
[----:B------:R-:W-:Y:S05]  /*98b0*/  BSYNC B1 ;  /* 0x0000000000017941 */ /* 0x000fea0003800000 */
.L_x_111:
        /* <DEDUP_REMOVED lines=9> */
.L_x_114:
[----:B------:R-:W-:Y:S05]  /*9950*/  BSYNC B1 ;  /* 0x0000000000017941 */ /* 0x000fea0003800000 */
.L_x_113:
        /* <DEDUP_REMOVED lines=9> */
.L_x_116:
[----:B------:R-:W-:Y:S05]  /*99f0*/  BSYNC B1 ;  /* 0x0000000000017941 */ /* 0x000fea0003800000 */
.L_x_115:
        /* <DEDUP_REMOVED lines=10> */
.L_x_118:
[----:B------:R-:W-:Y:S05]  /*9aa0*/  BSYNC B1 ;  /* 0x0000000000017941 */ /* 0x000fea0003800000 */
.L_x_117:
        /* <DEDUP_REMOVED lines=10> */
.L_x_120:
[----:B------:R-:W-:Y:S05]  /*9b50*/  BSYNC B1 ;  /* 0x0000000000017941 */ /* 0x000fea0003800000 */
.L_x_119:
        /* <DEDUP_REMOVED lines=9> */
.L_x_122:
[----:B------:R-:W-:Y:S05]  /*9bf0*/  BSYNC B1 ;  /* 0x0000000000017941 */ /* 0x000fea0003800000 */
.L_x_121:
        /* <DEDUP_REMOVED lines=9> */
.L_x_124:
[----:B------:R-:W-:Y:S05]  /*9c90*/  BSYNC B1 ;  /* 0x0000000000017941 */ /* 0x000fea0003800000 */
.L_x_123:
        /* <DEDUP_REMOVED lines=10> */
.L_x_126:
[----:B------:R-:W-:Y:S05]  /*9d40*/  BSYNC B1 ;  /* 0x0000000000017941 */ /* 0x000fea0003800000 */
.L_x_125:
        /* <DEDUP_REMOVED lines=10> */
.L_x_128:
[----:B------:R-:W-:Y:S05]  /*9df0*/  BSYNC B1 ;  /* 0x0000000000017941 */ /* 0x000fea0003800000 */
.L_x_127:
        /* <DEDUP_REMOVED lines=9> */
.L_x_130:
[----:B------:R-:W-:Y:S05]  /*9e90*/  BSYNC B1 ;  /* 0x0000000000017941 */ /* 0x000fea0003800000 */
.L_x_129:
        /* <DEDUP_REMOVED lines=9> */
.L_x_132:
[----:B------:R-:W-:Y:S05]  /*9f30*/  BSYNC B1 ;  /* 0x0000000000017941 */ /* 0x000fea0003800000 */
.L_x_131:
        /* <DEDUP_REMOVED lines=10> */
.L_x_134:
[----:B------:R-:W-:Y:S05]  /*9fe0*/  BSYNC B1 ;  /* 0x0000000000017941 */ /* 0x000fea0003800000 */
.L_x_133:
        /* <DEDUP_REMOVED lines=10> */
.L_x_136:
[----:B------:R-:W-:Y:S05]  /*a090*/  BSYNC B1 ;  /* 0x0000000000017941 */ /* 0x000fea0003800000 */
.L_x_135:
        /* <DEDUP_REMOVED lines=9> */
.L_x_138:
[----:B------:R-:W-:Y:S05]  /*a130*/  BSYNC B1 ;  /* 0x0000000000017941 */ /* 0x000fea0003800000 */
.L_x_137:
        /* <DEDUP_REMOVED lines=9> */
.L_x_140:
[----:B------:R-:W-:Y:S05]  /*a1d0*/  BSYNC B1 ;  /* 0x0000000000017941 */ /* 0x000fea0003800000 */
.L_x_139:
        /* <DEDUP_REMOVED lines=10> */
.L_x_142:
[----:B------:R-:W-:Y:S05]  /*a280*/  BSYNC B1 ;  /* 0x0000000000017941 */ /* 0x000fea0003800000 */
.L_x_141:
        /* <DEDUP_REMOVED lines=10> */
.L_x_144:
[----:B------:R-:W-:Y:S05]  /*a330*/  BSYNC B1 ;  /* 0x0000000000017941 */ /* 0x000fea0003800000 */
.L_x_143:
        /* <DEDUP_REMOVED lines=9> */
.L_x_146:
[----:B------:R-:W-:Y:S05]  /*a3d0*/  BSYNC B1 ;  /* 0x0000000000017941 */ /* 0x000fea0003800000 */
.L_x_145:
        /* <DEDUP_REMOVED lines=9> */
.L_x_148:
[----:B------:R-:W-:Y:S05]  /*a470*/  BSYNC B1 ;  /* 0x0000000000017941 */ /* 0x000fea0003800000 */
.L_x_147:
        /* <DEDUP_REMOVED lines=10> */
.L_x_150:
[----:B------:R-:W-:Y:S05]  /*a520*/  BSYNC B1 ;  /* 0x0000000000017941 */ /* 0x000fea0003800000 */
.L_x_149:
        /* <DEDUP_REMOVED lines=10> */
.L_x_152:
[----:B------:R-:W-:Y:S05]  /*a5d0*/  BSYNC B1 ;  /* 0x0000000000017941 */ /* 0x000fea0003800000 */
.L_x_151:
        /* <DEDUP_REMOVED lines=9> */
.L_x_154:
[----:B------:R-:W-:Y:S05]  /*a670*/  BSYNC B1 ;  /* 0x0000000000017941 */ /* 0x000fea0003800000 */
.L_x_153:
        /* <DEDUP_REMOVED lines=9> */
.L_x_156:
[----:B------:R-:W-:Y:S05]  /*a710*/  BSYNC B1 ;  /* 0x0000000000017941 */ /* 0x000fea0003800000 */
.L_x_155:
        /* <DEDUP_REMOVED lines=10> */
.L_x_158:
[----:B------:R-:W-:Y:S05]  /*a7c0*/  BSYNC B1 ;  /* 0x0000000000017941 */ /* 0x000fea0003800000 */
.L_x_157:
        /* <DEDUP_REMOVED lines=10> */
.L_x_160:
[----:B------:R-:W-:Y:S05]  /*a870*/  BSYNC B1 ;  /* 0x0000000000017941 */ /* 0x000fea0003800000 */
.L_x_159:
        /* <DEDUP_REMOVED lines=9> */
.L_x_162:
[----:B------:R-:W-:Y:S05]  /*a910*/  BSYNC B1 ;  /* 0x0000000000017941 */ /* 0x000fea0003800000 */
.L_x_161:
        /* <DEDUP_REMOVED lines=9> */
.L_x_164:
[----:B------:R-:W-:Y:S05]  /*a9b0*/  BSYNC B1 ;  /* 0x0000000000017941 */ /* 0x000fea0003800000 */
.L_x_163:
        /* <DEDUP_REMOVED lines=10> */
.L_x_166:
[----:B------:R-:W-:Y:S05]  /*aa60*/  BSYNC B1 ;  /* 0x0000000000017941 */ /* 0x000fea0003800000 */
.L_x_165:
        /* <DEDUP_REMOVED lines=10> */
.L_x_168:
[----:B------:R-:W-:Y:S05]  /*ab10*/  BSYNC B1 ;  /* 0x0000000000017941 */ /* 0x000fea0003800000 */
.L_x_167:
        /* <DEDUP_REMOVED lines=9> */
.L_x_170:
[----:B------:R-:W-:Y:S05]  /*abb0*/  BSYNC B1 ;  /* 0x0000000000017941 */ /* 0x000fea0003800000 */
.L_x_169:
        /* <DEDUP_REMOVED lines=9> */
.L_x_172:
[----:B------:R-:W-:Y:S05]  /*ac50*/  BSYNC B1 ;  /* 0x0000000000017941 */ /* 0x000fea0003800000 */
.L_x_171:
        /* <DEDUP_REMOVED lines=10> */
.L_x_174:
[----:B------:R-:W-:Y:S05]  /*ad00*/  BSYNC B1 ;  /* 0x0000000000017941 */ /* 0x000fea0003800000 */
.L_x_173:
        /* <DEDUP_REMOVED lines=10> */
.L_x_176:
[----:B------:R-:W-:Y:S05]  /*adb0*/  BSYNC B1 ;  /* 0x0000000000017941 */ /* 0x000fea0003800000 */
.L_x_175:
        /* <DEDUP_REMOVED lines=9> */
.L_x_178:
[----:B------:R-:W-:Y:S05]  /*ae50*/  BSYNC B1 ;  /* 0x0000000000017941 */ /* 0x000fea0003800000 */
.L_x_177:
        /* <DEDUP_REMOVED lines=9> */
.L_x_180:
[----:B------:R-:W-:Y:S05]  /*aef0*/  BSYNC B1 ;  /* 0x0000000000017941 */ /* 0x000fea0003800000 */
.L_x_179:
        /* <DEDUP_REMOVED lines=10> */
.L_x_182:
[----:B------:R-:W-:Y:S05]  /*afa0*/  BSYNC B1 ;  /* 0x0000000000017941 */ /* 0x000fea0003800000 */
.L_x_181:
        /* <DEDUP_REMOVED lines=10> */
.L_x_184:
[----:B------:R-:W-:Y:S05]  /*b050*/  BSYNC B1 ;  /* 0x0000000000017941 */ /* 0x000fea0003800000 */
.L_x_183:
        /* <DEDUP_REMOVED lines=9> */
.L_x_186:
[----:B------:R-:W-:Y:S05]  /*b0f0*/  BSYNC B1 ;  /* 0x0000000000017941 */ /* 0x000fea0003800000 */
.L_x_185:
        /* <DEDUP_REMOVED lines=9> */
.L_x_188:
[----:B------:R-:W-:Y:S05]  /*b190*/  BSYNC B1 ;  /* 0x0000000000017941 */ /* 0x000fea0003800000 */
.L_x_187:
        /* <DEDUP_REMOVED lines=10> */
.L_x_190:
[----:B------:R-:W-:Y:S05]  /*b240*/  BSYNC B1 ;  /* 0x0000000000017941 */ /* 0x000fea0003800000 */
.L_x_189:
        /* <DEDUP_REMOVED lines=10> */
.L_x_192:
[----:B------:R-:W-:Y:S05]  /*b2f0*/  BSYNC B1 ;  /* 0x0000000000017941 */ /* 0x000fea0003800000 */
.L_x_191:
        /* <DEDUP_REMOVED lines=9> */
.L_x_194:
[----:B------:R-:W-:Y:S05]  /*b390*/  BSYNC B1 ;  /* 0x0000000000017941 */ /* 0x000fea0003800000 */
.L_x_193:
        /* <DEDUP_REMOVED lines=9> */
.L_x_196:
[----:B------:R-:W-:Y:S05]  /*b430*/  BSYNC B1 ;  /* 0x0000000000017941 */ /* 0x000fea0003800000 */
.L_x_195:
        /* <DEDUP_REMOVED lines=10> */
.L_x_198:
[----:B------:R-:W-:Y:S05]  /*b4e0*/  BSYNC B1 ;  /* 0x0000000000017941 */ /* 0x000fea0003800000 */
.L_x_197:
        /* <DEDUP_REMOVED lines=10> */
.L_x_200:
[----:B------:R-:W-:Y:S05]  /*b590*/  BSYNC B1 ;  /* 0x0000000000017941 */ /* 0x000fea0003800000 */
.L_x_199:
        /* <DEDUP_REMOVED lines=9> */
.L_x_202:
[----:B------:R-:W-:Y:S05]  /*b630*/  BSYNC B1 ;  /* 0x0000000000017941 */ /* 0x000fea0003800000 */
.L_x_201:
        /* <DEDUP_REMOVED lines=9> */
.L_x_204:
[----:B------:R-:W-:Y:S05]  /*b6d0*/  BSYNC B1 ;  /* 0x0000000000017941 */ /* 0x000fea0003800000 */
.L_x_203:
        /* <DEDUP_REMOVED lines=10> */
.L_x_206:
[----:B------:R-:W-:Y:S05]  /*b780*/  BSYNC B1 ;  /* 0x0000000000017941 */ /* 0x000fea0003800000 */
.L_x_205:
        /* <DEDUP_REMOVED lines=10> */
.L_x_208:
[----:B------:R-:W-:Y:S05]  /*b830*/  BSYNC B1 ;  /* 0x0000000000017941 */ /* 0x000fea0003800000 */
.L_x_207:
        /* <DEDUP_REMOVED lines=9> */
.L_x_210:
[----:B------:R-:W-:Y:S05]  /*b8d0*/  BSYNC B1 ;  /* 0x0000000000017941 */ /* 0x000fea0003800000 */
.L_x_209:
        /* <DEDUP_REMOVED lines=9> */
.L_x_212:
[----:B------:R-:W-:Y:S05]  /*b970*/  BSYNC B1 ;  /* 0x0000000000017941 */ /* 0x000fea0003800000 */
.L_x_211:
        /* <DEDUP_REMOVED lines=10> */
.L_x_214:
[----:B------:R-:W-:Y:S05]  /*ba20*/  BSYNC B1 ;  /* 0x0000000000017941 */ /* 0x000fea0003800000 */
.L_x_213:
        /* <DEDUP_REMOVED lines=10> */
.L_x_216:
[----:B------:R-:W-:Y:S05]  /*bad0*/  BSYNC B1 ;  /* 0x0000000000017941 */ /* 0x000fea0003800000 */
.L_x_215:
        /* <DEDUP_REMOVED lines=9> */
.L_x_218:
[----:B------:R-:W-:Y:S05]  /*bb70*/  BSYNC B1 ;  /* 0x0000000000017941 */ /* 0x000fea0003800000 */
.L_x_217:
        /* <DEDUP_REMOVED lines=9> */
.L_x_220:
[----:B------:R-:W-:Y:S05]  /*bc10*/  BSYNC B1 ;  /* 0x0000000000017941 */ /* 0x000fea0003800000 */
.L_x_219:
        /* <DEDUP_REMOVED lines=10> */
.L_x_222:
[----:B------:R-:W-:Y:S05]  /*bcc0*/  BSYNC B1 ;  /* 0x0000000000017941 */ /* 0x000fea0003800000 */
.L_x_221:
        /* <DEDUP_REMOVED lines=10> */
.L_x_224:
[----:B------:R-:W-:Y:S05]  /*bd70*/  BSYNC B1 ;  /* 0x0000000000017941 */ /* 0x000fea0003800000 */
.L_x_223:
        /* <DEDUP_REMOVED lines=9> */
.L_x_226:
[----:B------:R-:W-:Y:S05]  /*be10*/  BSYNC B1 ;  /* 0x0000000000017941 */ /* 0x000fea0003800000 */
.L_x_225:
        /* <DEDUP_REMOVED lines=9> */
.L_x_228:
[----:B------:R-:W-:Y:S05]  /*beb0*/  BSYNC B1 ;  /* 0x0000000000017941 */ /* 0x000fea0003800000 */
.L_x_227:
        /* <DEDUP_REMOVED lines=10> */
.L_x_230:
[----:B------:R-:W-:Y:S05]  /*bf60*/  BSYNC B1 ;  /* 0x0000000000017941 */ /* 0x000fea0003800000 */
.L_x_229:
        /* <DEDUP_REMOVED lines=10> */
.L_x_232:
[----:B------:R-:W-:Y:S05]  /*c010*/  BSYNC B1 ;  /* 0x0000000000017941 */ /* 0x000fea0003800000 */
.L_x_231:
        /* <DEDUP_REMOVED lines=9> */
.L_x_234:
[----:B------:R-:W-:Y:S05]  /*c0b0*/  BSYNC B1 ;  /* 0x0000000000017941 */ /* 0x000fea0003800000 */
.L_x_233:
        /* <DEDUP_REMOVED lines=9> */
.L_x_236:
[----:B------:R-:W-:Y:S05]  /*c150*/  BSYNC B1 ;  /* 0x0000000000017941 */ /* 0x000fea0003800000 */
.L_x_235:
        /* <DEDUP_REMOVED lines=10> */
.L_x_238:
[----:B------:R-:W-:Y:S05]  /*c200*/  BSYNC B1 ;  /* 0x0000000000017941 */ /* 0x000fea0003800000 */
.L_x_237:
        /* <DEDUP_REMOVED lines=10> */
.L_x_240:
[----:B------:R-:W-:Y:S05]  /*c2b0*/  BSYNC B1 ;  /* 0x0000000000017941 */ /* 0x000fea0003800000 */
.L_x_239:
        /* <DEDUP_REMOVED lines=9> */
.L_x_242:
[----:B------:R-:W-:Y:S05]  /*c350*/  BSYNC B1 ;  /* 0x0000000000017941 */ /* 0x000fea0003800000 */
.L_x_241:
        /* <DEDUP_REMOVED lines=9> */
.L_x_244:
[----:B------:R-:W-:Y:S05]  /*c3f0*/  BSYNC B1 ;  /* 0x0000000000017941 */ /* 0x000fea0003800000 */
.L_x_243:
        /* <DEDUP_REMOVED lines=10> */
.L_x_246:
[----:B------:R-:W-:Y:S05]  /*c4a0*/  BSYNC B1 ;  /* 0x0000000000017941 */ /* 0x000fea0003800000 */
.L_x_245:
        /* <DEDUP_REMOVED lines=10> */
.L_x_248:
[----:B------:R-:W-:Y:S05]  /*c550*/  BSYNC B1 ;  /* 0x0000000000017941 */ /* 0x000fea0003800000 */
.L_x_247:
        /* <DEDUP_REMOVED lines=9> */
.L_x_250:
[----:B------:R-:W-:Y:S05]  /*c5f0*/  BSYNC B1 ;  /* 0x0000000000017941 */ /* 0x000fea0003800000 */
.L_x_249:
        /* <DEDUP_REMOVED lines=9> */
.L_x_252:
[----:B------:R-:W-:Y:S05]  /*c690*/  BSYNC B1 ;  /* 0x0000000000017941 */ /* 0x000fea0003800000 */
.L_x_251:
        /* <DEDUP_REMOVED lines=10> */
.L_x_254:
[----:B------:R-:W-:Y:S05]  /*c740*/  BSYNC B1 ;  /* 0x0000000000017941 */ /* 0x000fea0003800000 */
.L_x_253:
        /* <DEDUP_REMOVED lines=10> */
.L_x_256:
[----:B------:R-:W-:Y:S05]  /*c7f0*/  BSYNC B1 ;  /* 0x0000000000017941 */ /* 0x000fea0003800000 */
.L_x_255:
        /* <DEDUP_REMOVED lines=9> */
.L_x_258:
[----:B------:R-:W-:Y:S05]  /*c890*/  BSYNC B1 ;  /* 0x0000000000017941 */ /* 0x000fea0003800000 */
.L_x_257:
        /* <DEDUP_REMOVED lines=9> */
.L_x_260:
[----:B------:R-:W-:Y:S05]  /*c930*/  BSYNC B1 ;  /* 0x0000000000017941 */ /* 0x000fea0003800000 */
.L_x_259:
        /* <DEDUP_REMOVED lines=10> */
.L_x_262:
[----:B------:R-:W-:Y:S05]  /*c9e0*/  BSYNC B1 ;  /* 0x0000000000017941 */ /* 0x000fea0003800000 */
.L_x_261:
        /* <DEDUP_REMOVED lines=10> */
.L_x_264:
[----:B------:R-:W-:Y:S05]  /*ca90*/  BSYNC B1 ;  /* 0x0000000000017941 */ /* 0x000fea0003800000 */
.L_x_263:
        /* <DEDUP_REMOVED lines=9> */
.L_x_266:
[----:B------:R-:W-:Y:S05]  /*cb30*/  BSYNC B1 ;  /* 0x0000000000017941 */ /* 0x000fea0003800000 */
.L_x_265:
[----:B0----5:R-:W-:Y:S01]  /*cb40*/  HADD2.F32 R0, -RZ, R18.H0_H0 ;  /* 0x20000012ff007230 */ /* 0x021fe20000004100 */
[----:B------:R-:W-:Y:S01]  /*cb50*/  ISETP.GT.AND P1, PT, R6, 0x8, P1 ;  /* 0x000000080600780c */ /* 0x000fe20000f24270 */
[----:B-1-34-:R-:W-:Y:S01]  /*cb60*/  @P0 IMAD.MOV.U32 R4, RZ, RZ, R10 ;  /* 0x000000ffff040224 */ /* 0x01afe200078e000a */
[----:B------:R-:W-:Y:S02]  /*cb70*/  BSSY B1, `(.L_x_267) ;  /* 0x0000009000017945 */ /* 0x000fe40003800000 */
[----:B------:R-:W-:-:S04]  /*cb80*/  FMUL R5, R0, R23 ;  /* 0x0000001700057220 */ /* 0x000fc80000400000 */
[----:B------:R-:W-:-:S05]  /*cb90*/  FFMA R5, R30, R22, R5 ;  /* 0x000000161e057223 */ /* 0x000fca0000000005 */
[----:B------:R-:W-:-:S04]  /*cba0*/  F2FP.F16.F32.PACK_AB R5, RZ, R5 ;  /* 0x00000005ff05723e */ /* 0x000fc800000000ff */
[----:B------:R-:W-:Y:S01]  /*cbb0*/  PRMT R0, R5, 0x7610, R0 ;  /* 0x0000761005007816 */ /* 0x000fe20000000000 */
[----:B------:R-:W-:-:S05]  /*cbc0*/  @P0 IMAD.MOV.U32 R5, RZ, RZ, R11 ;  /* 0x000000ffff050224 */ /* 0x000fca00078e000b */
[----:B------:R0:W-:Y:S01]  /*cbd0*/  @P0 STG.E.U16 desc[UR50][R4.64+0x1d0], R0 ;  /* 0x0001d00004000986 */ /* 0x0001e2000c101532 */
[----:B------:R-:W-:Y:S05]  /*cbe0*/  @!P1 BRA `(.L_x_268) ;  /* 0x0000000000049947 */ /* 0x000fea0003800000 */
[----:B------:R1:W5:Y:S02]  /*cbf0*/  LDG.E.LTC128B.U16 R18, desc[UR50][R2.64+0x1d2] ;  /* 0x0001d23202127981 */ /* 0x000364000c1e1520 */
.L_x_268:
[----:B------:R-:W-:Y:S05]  /*cc00*/  BSYNC B1 ;  /* 0x0000000000017941 */ /* 0x000fea0003800000 */
.L_x_267:
[----:B------:R-:W-:Y:S05]  /*cc10*/  @!P1 BRA `(.L_x_269) ;  /* 0x0000002800709947 */ /* 0x000fea0003800000 */
[----:B-----5:R-:W-:-:S05]  /*cc20*/  HADD2.F32 R18, -RZ, R18.H0_H0 ;  /* 0x20000012ff127230 */ /* 0x020fca0000004100 */
[----:B------:R-:W-:-:S04]  /*cc30*/  FMUL R18, R18, R23 ;  /* 0x0000001712127220 */ /* 0x000fc80000400000 */
[----:B------:R-:W-:-:S05]  /*cc40*/  FFMA R18, R31, R22, R18 ;  /* 0x000000161f127223 */ /* 0x000fca0000000012 */
[----:B------:R-:W-:-:S05]  /*cc50*/  F2FP.F16.F32.PACK_AB R18, RZ, R18 ;  /* 0x00000012ff12723e */ /* 0x000fca00000000ff */
[----:B------:R3:W-:Y:S01]  /*cc60*/  STG.E.U16 desc[UR50][R10.64+0x1d2], R18 ;  /* 0x0001d2120a007986 */ /* 0x0007e2000c101532 */
[----:B------:R-:W-:Y:S05]  /*cc70*/  BRA `(.L_x_269) ;  /* 0x0000002800587947 */ /* 0x000fea0003800000 */
.L_x_32:
[----:B------:R-:W-:Y:S01]  /*cc80*/  ULDC.64 UR4, c[0x0][0x5c0] ;  /* 0x0001700000047ab9 */ /* 0x000fe20000000a00 */
[----:B------:R-:W-:Y:S01]  /*cc90*/  ISETP.GT.AND P3, PT, R0, 0x1, PT ;  /* 0x000000010000780c */ /* 0x000fe20003f64270 */
[-C--:B------:R-:W-:Y:S01]  /*cca0*/  FMUL R136, R136, R22.reuse ;  /* 0x0000001688887220 */ /* 0x080fe20000400000 */
[----:B------:R-:W-:Y:S01]  /*ccb0*/  LEA R8, P1, R4, UR4, 0x1 ;  /* 0x0000000404087c11 */ /* 0x000fe2000f8208ff */
[-C--:B------:R-:W-:Y:S01]  /*ccc0*/  FMUL R137, R137, R22.reuse ;  /* 0x0000001689897220 */ /* 0x080fe20000400000 */
[----:B------:R-:W-:Y:S01]  /*ccd0*/  SHF.L.U64.HI R3, R2, 0x4, R3 ;  /* 0x0000000402037819 */ /* 0x000fe20000010203 */
[-C--:B------:R-:W-:Y:S01]  /*cce0*/  FMUL R138, R138, R22.reuse ;  /* 0x000000168a8a7220 */ /* 0x080fe20000400000 */
[----:B------:R-:W-:Y:S01]  /*ccf0*/  LEA.HI.X R9, R4, UR5, R7, 0x1, P1 ;  /* 0x0000000504097c11 */ /* 0x000fe200088f0c07 */
[-C--:B------:R-:W-:Y:S01]  /*cd00*/  FMUL R139, R139, R22.reuse ;  /* 0x000000168b8b7220 */ /* 0x080fe20000400000 */
[----:B------:R-:W-:Y:S01]  /*cd10*/  ISETP.GT.AND P1, PT, R6, RZ, P3 ;  /* 0x000000ff0600720c */ /* 0x000fe20001f24270 */
[----:B------:R-:W-:Y:S01]  /*cd20*/  FMUL R140, R140, R22 ;  /* 0x000000168c8c7220 */ /* 0x000fe20000400000 */
[----:B------:R-:W-:Y:S01]  /*cd30*/  F2FP.F16.F32.PACK_AB R136, RZ, R136 ;  /* 0x00000088ff88723e */ /* 0x000fe200000000ff */
[-C--:B------:R-:W-:Y:S01]  /*cd40*/  FMUL R141, R141, R22.reuse ;  /* 0x000000168d8d7220 */ /* 0x080fe20000400000 */
[----:B------:R-:W-:Y:S01]  /*cd50*/  F2FP.F16.F32.PACK_AB R137, RZ, R137 ;  /* 0x00000089ff89723e */ /* 0x000fe200000000ff */
[----:B------:R-:W-:Y:S01]  /*cd60*/  FMUL R142, R142, R22 ;  /* 0x000000168e8e7220 */ /* 0x000fe20000400000 */
[----:B------:R-:W-:Y:S01]  /*cd70*/  LEA R2, P5, R2, R8, 0x4 ;  /* 0x0000000802027211 */ /* 0x000fe200078a20ff */
[----:B------:R-:W-:Y:S01]  /*cd80*/  @P2 STG.E.U16 desc[UR50][R8.64], R136 ;  /* 0x0000008808002986 */ /* 0x000fe2000c101532 */
[----:B------:R-:W-:Y:S01]  /*cd90*/  ISETP.GT.AND P2, PT, R0, 0x8, PT ;  /* 0x000000080000780c */ /* 0x000fe20003f44270 */
[----:B------:R-:W-:Y:S01]  /*cda0*/  FMUL R143, R143, R22 ;  /* 0x000000168f8f7220 */ /* 0x000fe20000400000 */
[C---:B------:R-:W-:Y:S01]  /*cdb0*/  ISETP.GT.AND P3, PT, R6.reuse, 0x8, P3 ;  /* 0x000000080600780c */ /* 0x040fe20001f64270 */
[--C-:B------:R-:W-:Y:S01]  /*cdc0*/  IMAD.X R3, R3, 0x1, R9.reuse, P5 ;  /* 0x0000000103037824 */ /* 0x100fe200028e0609 */
[----:B------:R-:W-:Y:S01]  /*cdd0*/  ISETP.GT.AND P4, PT, R6, RZ, P2 ;  /* 0x000000ff0600720c */ /* 0x000fe20001784270 */
[--C-:B------:R-:W-:Y:S01]  /*cde0*/  @P1 IMAD.MOV.U32 R4, RZ, RZ, R8.reuse ;  /* 0x000000ffff041224 */ /* 0x100fe200078e0008 */
[----:B------:R-:W-:Y:S01]  /*cdf0*/  F2FP.F16.F32.PACK_AB R138, RZ, R138 ;  /* 0x0000008aff8a723e */ /* 0x000fe200000000ff */
[--C-:B------:R-:W-:Y:S01]  /*ce00*/  @P1 IMAD.MOV.U32 R5, RZ, RZ, R9.reuse ;  /* 0x000000ffff051224 */ /* 0x100fe200078e0009 */
[----:B------:R-:W-:Y:S01]  /*ce10*/  F2FP.F16.F32.PACK_AB R139, RZ, R139 ;  /* 0x0000008bff8b723e */ /* 0x000fe200000000ff */
[----:B------:R-:W-:Y:S01]  /*ce20*/  FMUL R128, R128, R22 ;  /* 0x0000001680807220 */ /* 0x000fe20000400000 */
[----:B------:R-:W-:Y:S01]  /*ce30*/  F2FP.F16.F32.PACK_AB R140, RZ, R140 ;  /* 0x0000008cff8c723e */ /* 0x000fe200000000ff */
[-C--:B------:R-:W-:Y:S01]  /*ce40*/  FMUL R129, R129, R22.reuse ;  /* 0x0000001681817220 */ /* 0x080fe20000400000 */
[----:B------:R0:W-:Y:S01]  /*ce50*/  @P1 STG.E.U16 desc[UR50][R4.64+0x2], R137 ;  /* 0x0000028904001986 */ /* 0x0001e2000c101532 */
[----:B------:R-:W-:Y:S01]  /*ce60*/  ISETP.GT.AND P1, PT, R6, 0x8, P0 ;  /* 0x000000080600780c */ /* 0x000fe20000724270 */
[-C--:B------:R-:W-:Y:S01]  /*ce70*/  FMUL R130, R130, R22.reuse ;  /* 0x0000001682827220 */ /* 0x080fe20000400000 */
[----:B------:R-:W-:Y:S01]  /*ce80*/  ISETP.GT.AND P0, PT, R0, 0x9, PT ;  /* 0x000000090000780c */ /* 0x000fe20003f04270 */
[-C--:B------:R-:W-:Y:S01]  /*ce90*/  FMUL R131, R131, R22.reuse ;  /* 0x0000001683837220 */ /* 0x080fe20000400000 */
[----:B------:R-:W-:Y:S01]  /*cea0*/  F2FP.F16.F32.PACK_AB R141, RZ, R141 ;  /* 0x0000008dff8d723e */ /* 0x000fe200000000ff */
[-C--:B------:R-:W-:Y:S01]  /*ceb0*/  FMUL R132, R132, R22.reuse ;  /* 0x0000001684847220 */ /* 0x080fe20000400000 */
[----:B------:R-:W-:Y:S01]  /*cec0*/  ISETP.GT.AND P5, PT, R6, RZ, P0 ;  /* 0x000000ff0600720c */ /* 0x000fe200007a4270 */
[----:B------:R-:W-:Y:S01]  /*ced0*/  FMUL R133, R133, R22 ;  /* 0x0000001685857220 */ /* 0x000fe20000400000 */
[----:B------:R-:W-:Y:S01]  /*cee0*/  F2FP.F16.F32.PACK_AB R142, RZ, R142 ;  /* 0x0000008eff8e723e */ /* 0x000fe200000000ff */
[----:B------:R-:W-:Y:S01]  /*cef0*/  FMUL R134, R134, R22 ;  /* 0x0000001686867220 */ /* 0x000fe20000400000 */
[----:B------:R-:W-:Y:S01]  /*cf00*/  F2FP.F16.F32.PACK_AB R143, RZ, R143 ;  /* 0x0000008fff8f723e */ /* 0x000fe200000000ff */
[--C-:B0-----:R-:W-:Y:S01]  /*cf10*/  @P4 IMAD.MOV.U32 R4, RZ, RZ, R8.reuse ;  /* 0x000000ffff044224 */ /* 0x101fe200078e0008 */
[----:B------:R-:W-:Y:S01]  /*cf20*/  F2FP.F16.F32.PACK_AB R128, RZ, R128 ;  /* 0x00000080ff80723e */ /* 0x000fe200000000ff */
[----:B------:R-:W-:Y:S01]  /*cf30*/  @P1 STG.E.U16 desc[UR50][R2.64], R138 ;  /* 0x0000008a02001986 */ /* 0x000fe2000c101532 */
[--C-:B------:R-:W-:Y:S01]  /*cf40*/  @P4 IMAD.MOV.U32 R5, RZ, RZ, R9.reuse ;  /* 0x000000ffff054224 */ /* 0x100fe200078e0009 */
[----:B------:R-:W-:Y:S01]  /*cf50*/  ISETP.GT.AND P1, PT, R6, 0x8, P2 ;  /* 0x000000080600780c */ /* 0x000fe20001724270 */
[-C--:B------:R-:W-:Y:S01]  /*cf60*/  FMUL R135, R135, R22.reuse ;  /* 0x0000001687877220 */ /* 0x080fe20000400000 */
[----:B------:R-:W-:Y:S01]  /*cf70*/  @P3 STG.E.U16 desc[UR50][R2.64+0x2], R139 ;  /* 0x0000028b02003986 */ /* 0x000fe2000c101532 */
[----:B------:R-:W-:Y:S01]  /*cf80*/  ISETP.GT.AND P3, PT, R0, 0x10, PT ;  /* 0x000000100000780c */ /* 0x000fe20003f64270 */
[-C--:B------:R-:W-:Y:S01]  /*cf90*/  FMUL R120, R120, R22.reuse ;  /* 0x0000001678787220 */ /* 0x080fe20000400000 */
[C---:B------:R-:W-:Y:S01]  /*cfa0*/  ISETP.GT.AND P2, PT, R6.reuse, 0x8, P0 ;  /* 0x000000080600780c */ /* 0x040fe20000744270 */
[----:B------:R0:W-:Y:S01]  /*cfb0*/  @P4 STG.E.U16 desc[UR50][R4.64+0x10], R140 ;  /* 0x0000108c04004986 */ /* 0x0001e2000c101532 */
[----:B------:R-:W-:Y:S01]  /*cfc0*/  ISETP.GT.AND P4, PT, R6, RZ, P3 ;  /* 0x000000ff0600720c */ /* 0x000fe20001f84270 */
[-C--:B------:R-:W-:Y:S01]  /*cfd0*/  FMUL R121, R121, R22.reuse ;  /* 0x0000001679797220 */ /* 0x080fe20000400000 */
[----:B------:R-:W-:Y:S01]  /*cfe0*/  ISETP.GT.AND P0, PT, R0, 0x11, PT ;  /* 0x000000110000780c */ /* 0x000fe20003f04270 */
[-C--:B------:R-:W-:Y:S01]  /*cff0*/  FMUL R122, R122, R22.reuse ;  /* 0x000000167a7a7220 */ /* 0x080fe20000400000 */
[----:B------:R-:W-:Y:S01]  /*d000*/  F2FP.F16.F32.PACK_AB R129, RZ, R129 ;  /* 0x00000081ff81723e */ /* 0x000fe200000000ff */
[----:B------:R-:W-:Y:S01]  /*d010*/  FMUL R123, R123, R22 ;  /* 0x000000167b7b7220 */ /* 0x000fe20000400000 */
[----:B------:R-:W-:Y:S01]  /*d020*/  F2FP.F16.F32.PACK_AB R130, RZ, R130 ;  /* 0x00000082ff82723e */ /* 0x000fe200000000ff */
[-C--:B------:R-:W-:Y:S01]  /*d030*/  FMUL R124, R124, R22.reuse ;  /* 0x000000167c7c7220 */ /* 0x080fe20000400000 */
[----:B------:R-:W-:Y:S01]  /*d040*/  F2FP.F16.F32.PACK_AB R131, RZ, R131 ;  /* 0x00000083ff83723e */ /* 0x000fe200000000ff */
[----:B------:R-:W-:Y:S01]  /*d050*/  FMUL R125, R125, R22 ;  /* 0x000000167d7d7220 */ /* 0x000fe20000400000 */
[----:B------:R-:W-:Y:S01]  /*d060*/  F2FP.F16.F32.PACK_AB R132, RZ, R132 ;  /* 0x00000084ff84723e */ /* 0x000fe200000000ff */
[--C-:B0-----:R-:W-:Y:S01]  /*d070*/  @P5 IMAD.MOV.U32 R4, RZ, RZ, R8.reuse ;  /* 0x000000ffff045224 */ /* 0x101fe200078e0008 */
[----:B------:R-:W-:Y:S01]  /*d080*/  F2FP.F16.F32.PACK_AB R133, RZ, R133 ;  /* 0x00000085ff85723e */ /* 0x000fe200000000ff */
[--C-:B------:R-:W-:Y:S01]  /*d090*/  @P5 IMAD.MOV.U32 R5, RZ, RZ, R9.reuse ;  /* 0x000000ffff055224 */ /* 0x100fe200078e0009 */
[----:B------:R-:W-:Y:S01]  /*d0a0*/  F2FP.F16.F32.PACK_AB R134, RZ, R134 ;  /* 0x00000086ff86723e */ /* 0x000fe200000000ff */
[-C--:B------:R-:W-:Y:S01]  /*d0b0*/  FMUL R126, R126, R22.reuse ;  /* 0x000000167e7e7220 */ /* 0x080fe20000400000 */
[----:B------:R-:W-:Y:S01]  /*d0c0*/  F2FP.F16.F32.PACK_AB R135, RZ, R135 ;  /* 0x00000087ff87723e */ /* 0x000fe200000000ff */
[-C--:B------:R-:W-:Y:S01]  /*d0d0*/  FMUL R127, R127, R22.reuse ;  /* 0x000000167f7f7220 */ /* 0x080fe20000400000 */
[----:B------:R0:W-:Y:S01]  /*d0e0*/  @P5 STG.E.U16 desc[UR50][R4.64+0x12], R141 ;  /* 0x0000128d04005986 */ /* 0x0001e2000c101532 */
[----:B------:R-:W-:Y:S01]  /*d0f0*/  ISETP.GT.AND P5, PT, R6, RZ, P0 ;  /* 0x000000ff0600720c */ /* 0x000fe200007a4270 */
[----:B------:R-:W-:Y:S01]  /*d100*/  FMUL R112, R112, R22 ;  /* 0x0000001670707220 */ /* 0x000fe20000400000 */
[----:B------:R-:W-:Y:S01]  /*d110*/  F2FP.F16.F32.PACK_AB R120, RZ, R120 ;  /* 0x00000078ff78723e */ /* 0x000fe200000000ff */
[----:B------:R-:W-:Y:S01]  /*d120*/  @P1 STG.E.U16 desc[UR50][R2.64+0x10], R142 ;  /* 0x0000108e02001986 */ /* 0x000fe2000c101532 */
[----:B------:R-:W-:Y:S01]  /*d130*/  ISETP.GT.AND P1, PT, R6, 0x8, P3 ;  /* 0x000000080600780c */ /* 0x000fe20001f24270 */
[-C--:B------:R-:W-:Y:S01]  /*d140*/  FMUL R113, R113, R22.reuse ;  /* 0x0000001671717220 */ /* 0x080fe20000400000 */
[----:B------:R-:W-:Y:S01]  /*d150*/  ISETP.GT.AND P3, PT, R0, 0x18, PT ;  /* 0x000000180000780c */ /* 0x000fe20003f64270 */
[----:B------:R-:W-:Y:S01]  /*d160*/  @P2 STG.E.U16 desc[UR50][R2.64+0x12], R143 ;  /* 0x0000128f02002986 */ /* 0x000fe2000c101532 */
[----:B------:R-:W-:Y:S01]  /*d170*/  ISETP.GT.AND P2, PT, R6, 0x8, P0 ;  /* 0x000000080600780c */ /* 0x000fe20000744270 */
[----:B------:R-:W-:Y:S01]  /*d180*/  FMUL R114, R114, R22 ;  /* 0x0000001672727220 */ /* 0x000fe20000400000 */
[----:B------:R-:W-:Y:S01]  /*d190*/  ISETP.GT.AND P0, PT, R0, 0x19, PT ;  /* 0x000000190000780c */ /* 0x000fe20003f04270 */
        /* <DEDUP_REMOVED lines=285> */
[----:B0-----:R-:W-:Y:S01]  /*e370*/  @P5 IMAD.MOV.U32 R4, RZ, RZ, R8 ;  /* 0x000000ffff045224 */ /* 0x001fe200078e0008 */
[----:B------:R-:W-:Y:S01]  /*e380*/  F2FP.F16.F32.PACK_AB R37, RZ, R37 ;  /* 0x00000025ff25723e */ /* 0x000fe200000000ff */
[----:B------:R-:W-:Y:S01]  /*e390*/  @P5 IMAD.MOV.U32 R5, RZ, RZ, R9 ;  /* 0x000000ffff055224 */ /* 0x000fe200078e0009 */
[----:B------:R-:W-:Y:S01]  /*e3a0*/  F2FP.F16.F32.PACK_AB R38, RZ, R38 ;  /* 0x00000026ff26723e */ /* 0x000fe200000000ff */
[-C--:B------:R-:W-:Y:S01]  /*e3b0*/  FMUL R30, R30, R22.reuse ;  /* 0x000000161e1e7220 */ /* 0x080fe20000400000 */
[----:B------:R-:W-:Y:S01]  /*e3c0*/  F2FP.F16.F32.PACK_AB R39, RZ, R39 ;  /* 0x00000027ff27723e */ /* 0x000fe200000000ff */
[----:B------:R-:W-:Y:S01]  /*e3d0*/  FMUL R31, R31, R22 ;  /* 0x000000161f1f7220 */ /* 0x000fe20000400000 */
[----:B------:R0:W-:Y:S01]  /*e3e0*/  @P5 STG.E.U16 desc[UR50][R4.64+0x92], R109 ;  /* 0x0000926d04005986 */ /* 0x0001e2000c101532 */
[----:B------:R-:W-:-:S02]  /*e3f0*/  ISETP.GT.AND P5, PT, R6, RZ, P0 ;  /* 0x000000ff0600720c */ /* 0x000fc400007a4270 */
[----:B------:R-:W-:Y:S01]  /*e400*/  F2FP.F16.F32.PACK_AB R24, RZ, R24 ;  /* 0x00000018ff18723e */ /* 0x000fe200000000ff */
[----:B------:R-:W-:Y:S01]  /*e410*/  @P1 STG.E.U16 desc[UR50][R2.64+0x90], R110 ;  /* 0x0000906e02001986 */ /* 0x000fe2000c101532 */
[----:B------:R-:W-:Y:S02]  /*e420*/  ISETP.GT.AND P1, PT, R6, 0x8, P3 ;  /* 0x000000080600780c */ /* 0x000fe40001f24270 */
[----:B------:R-:W-:Y:S01]  /*e430*/  ISETP.GT.AND P3, PT, R0, 0x58, PT ;  /* 0x000000580000780c */ /* 0x000fe20003f64270 */
[----:B------:R-:W-:Y:S01]  /*e440*/  @P2 STG.E.U16 desc[UR50][R2.64+0x92], R111 ;  /* 0x0000926f02002986 */ /* 0x000fe2000c101532 */
[----:B------:R-:W-:Y:S02]  /*e450*/  ISETP.GT.AND P2, PT, R6, 0x8, P0 ;  /* 0x000000080600780c */ /* 0x000fe40000744270 */
[----:B------:R-:W-:Y:S01]  /*e460*/  ISETP.GT.AND P0, PT, R0, 0x59, PT ;  /* 0x000000590000780c */ /* 0x000fe20003f04270 */
[----:B0-----:R-:W-:Y:S01]  /*e470*/  @P4 IMAD.MOV.U32 R4, RZ, RZ, R8 ;  /* 0x000000ffff044224 */ /* 0x001fe200078e0008 */
[----:B------:R-:W-:Y:S01]  /*e480*/  F2FP.F16.F32.PACK_AB R25, RZ, R25 ;  /* 0x00000019ff19723e */ /* 0x000fe200000000ff */
[----:B------:R-:W-:Y:S01]  /*e490*/  @P4 IMAD.MOV.U32 R5, RZ, RZ, R9 ;  /* 0x000000ffff054224 */ /* 0x000fe200078e0009 */
[----:B------:R-:W-:-:S02]  /*e4a0*/  F2FP.F16.F32.PACK_AB R26, RZ, R26 ;  /* 0x0000001aff1a723e */ /* 0x000fc400000000ff */
[----:B------:R-:W-:Y:S02]  /*e4b0*/  F2FP.F16.F32.PACK_AB R27, RZ, R27 ;  /* 0x0000001bff1b723e */ /* 0x000fe400000000ff */
[----:B------:R0:W-:Y:S01]  /*e4c0*/  @P4 STG.E.U16 desc[UR50][R4.64+0xa0], R96 ;  /* 0x0000a06004004986 */ /* 0x0001e2000c101532 */
[----:B------:R-:W-:Y:S02]  /*e4d0*/  ISETP.GT.AND P4, PT, R6, RZ, P3 ;  /* 0x000000ff0600720c */ /* 0x000fe40001f84270 */
[----:B------:R-:W-:Y:S02]  /*e4e0*/  F2FP.F16.F32.PACK_AB R28, RZ, R28 ;  /* 0x0000001cff1c723e */ /* 0x000fe400000000ff */
[----:B------:R-:W-:Y:S02]  /*e4f0*/  F2FP.F16.F32.PACK_AB R29, RZ, R29 ;  /* 0x0000001dff1d723e */ /* 0x000fe400000000ff */
[----:B------:R-:W-:Y:S02]  /*e500*/  F2FP.F16.F32.PACK_AB R30, RZ, R30 ;  /* 0x0000001eff1e723e */ /* 0x000fe400000000ff */
[----:B------:R-:W-:Y:S01]  /*e510*/  F2FP.F16.F32.PACK_AB R31, RZ, R31 ;  /* 0x0000001fff1f723e */ /* 0x000fe200000000ff */
[----:B0-----:R-:W-:-:S02]  /*e520*/  @P5 IMAD.MOV.U32 R4, RZ, RZ, R8 ;  /* 0x000000ffff045224 */ /* 0x001fc400078e0008 */
[----:B------:R-:W-:-:S05]  /*e530*/  @P5 IMAD.MOV.U32 R5, RZ, RZ, R9 ;  /* 0x000000ffff055224 */ /* 0x000fca00078e0009 */
[----:B------:R0:W-:Y:S01]  /*e540*/  @P5 STG.E.U16 desc[UR50][R4.64+0xa2], R97 ;  /* 0x0000a26104005986 */ /* 0x0001e2000c101532 */
[----:B------:R-:W-:-:S03]  /*e550*/  ISETP.GT.AND P5, PT, R6, RZ, P0 ;  /* 0x000000ff0600720c */ /* 0x000fc600007a4270 */
[----:B------:R-:W-:Y:S01]  /*e560*/  @P1 STG.E.U16 desc[UR50][R2.64+0xa0], R98 ;  /* 0x0000a06202001986 */ /* 0x000fe2000c101532 */
[----:B------:R-:W-:Y:S02]  /*e570*/  ISETP.GT.AND P1, PT, R6, 0x8, P3 ;  /* 0x000000080600780c */ /* 0x000fe40001f24270 */
[----:B------:R-:W-:Y:S01]  /*e580*/  ISETP.GT.AND P3, PT, R0, 0x60, PT ;  /* 0x000000600000780c */ /* 0x000fe20003f64270 */
[----:B------:R-:W-:Y:S01]  /*e590*/  @P2 STG.E.U16 desc[UR50][R2.64+0xa2], R99 ;  /* 0x0000a26302002986 */ /* 0x000fe2000c101532 */
[----:B------:R-:W-:Y:S02]  /*e5a0*/  ISETP.GT.AND P2, PT, R6, 0x8, P0 ;  /* 0x000000080600780c */ /* 0x000fe40000744270 */
[----:B------:R-:W-:Y:S01]  /*e5b0*/  ISETP.GT.AND P0, PT, R0, 0x61, PT ;  /* 0x000000610000780c */ /* 0x000fe20003f04270 */
[----:B0-----:R-:W-:Y:S02]  /*e5c0*/  @P4 IMAD.MOV.U32 R4, RZ, RZ, R8 ;  /* 0x000000ffff044224 */ /* 0x001fe400078e0008 */
[----:B------:R-:W-:-:S05]  /*e5d0*/  @P4 IMAD.MOV.U32 R5, RZ, RZ, R9 ;  /* 0x000000ffff054224 */ /* 0x000fca00078e0009 */
[----:B------:R0:W-:Y:S01]  /*e5e0*/  @P4 STG.E.U16 desc[UR50][R4.64+0xb0], R100 ;  /* 0x0000b06404004986 */ /* 0x0001e2000c101532 */
[----:B------:R-:W-:Y:S01]  /*e5f0*/  ISETP.GT.AND P4, PT, R6, RZ, P3 ;  /* 0x000000ff0600720c */ /* 0x000fe20001f84270 */
[----:B0-----:R-:W-:Y:S02]  /*e600*/  @P5 IMAD.MOV.U32 R4, RZ, RZ, R8 ;  /* 0x000000ffff045224 */ /* 0x001fe400078e0008 */
        /* <DEDUP_REMOVED lines=186> */
[C---:B------:R-:W-:Y:S02]  /*f1b0*/  ISETP.GT.AND P1, PT, R6.reuse, 0x8, P3 ;  /* 0x000000080600780c */ /* 0x040fe40001f24270 */
[----:B------:R-:W-:Y:S01]  /*f1c0*/  ISETP.GT.AND P3, PT, R6, 0x8, P0 ;  /* 0x000000080600780c */ /* 0x000fe20000764270 */
[----:B------:R-:W-:Y:S01]  /*f1d0*/  @P2 STG.E.U16 desc[UR50][R2.64+0x182], R43 ;  /* 0x0001822b02002986 */ /* 0x000fe2000c101532 */
[C---:B------:R-:W-:Y:S02]  /*f1e0*/  ISETP.GT.AND P2, PT, R0.reuse, 0xd0, PT ;  /* 0x000000d00000780c */ /* 0x040fe40003f44270 */
[----:B------:R-:W-:-:S03]  /*f1f0*/  ISETP.GT.AND P0, PT, R0, 0xd1, PT ;  /* 0x000000d10000780c */ /* 0x000fc60003f04270 */
[----:B0-----:R-:W-:Y:S02]  /*f200*/  @P5 IMAD.MOV.U32 R4, RZ, RZ, R8 ;  /* 0x000000ffff045224 */ /* 0x001fe400078e0008 */
[----:B------:R-:W-:-:S05]  /*f210*/  @P5 IMAD.MOV.U32 R5, RZ, RZ, R9 ;  /* 0x000000ffff055224 */ /* 0x000fca00078e0009 */
[----:B------:R0:W-:Y:S01]  /*f220*/  @P5 STG.E.U16 desc[UR50][R4.64+0x190], R44 ;  /* 0x0001902c04005986 */ /* 0x0001e2000c101532 */
[C---:B------:R-:W-:Y:S02]  /*f230*/  ISETP.GT.AND P5, PT, R6.reuse, RZ, P2 ;  /* 0x000000ff0600720c */ /* 0x040fe400017a4270 */
[----:B------:R-:W-:Y:S01]  /*f240*/  ISETP.GT.AND P2, PT, R6, 0x8, P2 ;  /* 0x000000080600780c */ /* 0x000fe20001744270 */
[----:B0-----:R-:W-:Y:S02]  /*f250*/  @P4 IMAD.MOV.U32 R4, RZ, RZ, R8 ;  /* 0x000000ffff044224 */ /* 0x001fe400078e0008 */
[----:B------:R-:W-:-:S05]  /*f260*/  @P4 IMAD.MOV.U32 R5, RZ, RZ, R9 ;  /* 0x000000ffff054224 */ /* 0x000fca00078e0009 */
[----:B------:R0:W-:Y:S01]  /*f270*/  @P4 STG.E.U16 desc[UR50][R4.64+0x192], R45 ;  /* 0x0001922d04004986 */ /* 0x0001e2000c101532 */
[C---:B------:R-:W-:Y:S02]  /*f280*/  ISETP.GT.AND P4, PT, R6.reuse, RZ, P0 ;  /* 0x000000ff0600720c */ /* 0x040fe40000784270 */
[----:B------:R-:W-:Y:S01]  /*f290*/  ISETP.GT.AND P0, PT, R6, 0x8, P0 ;  /* 0x000000080600780c */ /* 0x000fe20000704270 */
[----:B------:R-:W-:Y:S04]  /*f2a0*/  @P1 STG.E.U16 desc[UR50][R2.64+0x190], R46 ;  /* 0x0001902e02001986 */ /* 0x000fe8000c101532 */
[----:B------:R-:W-:Y:S01]  /*f2b0*/  @P3 STG.E.U16 desc[UR50][R2.64+0x192], R47 ;  /* 0x0001922f02003986 */ /* 0x000fe2000c101532 */
[----:B------:R-:W-:Y:S01]  /*f2c0*/  ISETP.GT.AND P3, PT, R0, 0xe0, PT ;  /* 0x000000e00000780c */ /* 0x000fe20003f64270 */
[----:B0-----:R-:W-:-:S02]  /*f2d0*/  @P5 IMAD.MOV.U32 R4, RZ, RZ, R8 ;  /* 0x000000ffff045224 */ /* 0x001fc400078e0008 */
[----:B------:R-:W-:-:S05]  /*f2e0*/  @P5 IMAD.MOV.U32 R5, RZ, RZ, R9 ;  /* 0x000000ffff055224 */ /* 0x000fca00078e0009 */
[----:B------:R0:W-:Y:S01]  /*f2f0*/  @P5 STG.E.U16 desc[UR50][R4.64+0x1a0], R32 ;  /* 0x0001a02004005986 */ /* 0x0001e2000c101532 */
[----:B------:R-:W-:-:S04]  /*f300*/  ISETP.GT.AND P5, PT, R0, 0xd8, PT ;  /* 0x000000d80000780c */ /* 0x000fc80003fa4270 */
[C---:B------:R-:W-:Y:S02]  /*f310*/  ISETP.GT.AND P1, PT, R6.reuse, RZ, P5 ;  /* 0x000000ff0600720c */ /* 0x040fe40002f24270 */
[----:B------:R-:W-:Y:S01]  /*f320*/  ISETP.GT.AND P5, PT, R6, 0x8, P5 ;  /* 0x000000080600780c */ /* 0x000fe20002fa4270 */
[----:B0-----:R-:W-:Y:S02]  /*f330*/  @P4 IMAD.MOV.U32 R4, RZ, RZ, R8 ;  /* 0x000000ffff044224 */ /* 0x001fe400078e0008 */
[----:B------:R-:W-:-:S05]  /*f340*/  @P4 IMAD.MOV.U32 R5, RZ, RZ, R9 ;  /* 0x000000ffff054224 */ /* 0x000fca00078e0009 */
[----:B------:R0:W-:Y:S01]  /*f350*/  @P4 STG.E.U16 desc[UR50][R4.64+0x1a2], R33 ;  /* 0x0001a22104004986 */ /* 0x0001e2000c101532 */
[----:B------:R-:W-:-:S03]  /*f360*/  ISETP.GT.AND P4, PT, R0, 0xd9, PT ;  /* 0x000000d90000780c */ /* 0x000fc60003f84270 */
[----:B------:R-:W-:Y:S01]  /*f370*/  @P2 STG.E.U16 desc[UR50][R2.64+0x1a0], R34 ;  /* 0x0001a02202002986 */ /* 0x000fe2000c101532 */
[C---:B------:R-:W-:Y:S02]  /*f380*/  ISETP.GT.AND P6, PT, R6.reuse, RZ, P4 ;  /* 0x000000ff0600720c */ /* 0x040fe400027c4270 */
[----:B------:R-:W-:Y:S01]  /*f390*/  ISETP.GT.AND P4, PT, R6, 0x8, P4 ;  /* 0x000000080600780c */ /* 0x000fe20002784270 */
[----:B------:R-:W-:Y:S01]  /*f3a0*/  @P0 STG.E.U16 desc[UR50][R2.64+0x1a2], R35 ;  /* 0x0001a22302000986 */ /* 0x000fe2000c101532 */
[C---:B------:R-:W-:Y:S02]  /*f3b0*/  ISETP.GT.AND P2, PT, R0.reuse, 0xe1, PT ;  /* 0x000000e10000780c */ /* 0x040fe40003f44270 */
[----:B------:R-:W-:Y:S01]  /*f3c0*/  ISETP.GT.AND P0, PT, R0, 0xe9, PT ;  /* 0x000000e90000780c */ /* 0x000fe20003f04270 */
[----:B0-----:R-:W-:Y:S02]  /*f3d0*/  @P1 IMAD.MOV.U32 R4, RZ, RZ, R8 ;  /* 0x000000ffff041224 */ /* 0x001fe400078e0008 */
[----:B------:R-:W-:-:S05]  /*f3e0*/  @P1 IMAD.MOV.U32 R5, RZ, RZ, R9 ;  /* 0x000000ffff051224 */ /* 0x000fca00078e0009 */
[----:B------:R0:W-:Y:S01]  /*f3f0*/  @P1 STG.E.U16 desc[UR50][R4.64+0x1b0], R36 ;  /* 0x0001b02404001986 */ /* 0x0001e2000c101532 */
[----:B------:R-:W-:Y:S01]  /*f400*/  ISETP.GT.AND P1, PT, R0, 0xe8, PT ;  /* 0x000000e80000780c */ /* 0x000fe20003f24270 */
[----:B0-----:R-:W-:Y:S02]  /*f410*/  @P6 IMAD.MOV.U32 R4, RZ, RZ, R8 ;  /* 0x000000ffff046224 */ /* 0x001fe400078e0008 */
[----:B------:R-:W-:-:S05]  /*f420*/  @P6 IMAD.MOV.U32 R5, RZ, RZ, R9 ;  /* 0x000000ffff056224 */ /* 0x000fca00078e0009 */
[----:B------:R0:W-:Y:S01]  /*f430*/  @P6 STG.E.U16 desc[UR50][R4.64+0x1b2], R37 ;  /* 0x0001b22504006986 */ /* 0x0001e2000c101532 */
[C---:B------:R-:W-:Y:S02]  /*f440*/  ISETP.GT.AND P6, PT, R6.reuse, RZ, P3 ;  /* 0x000000ff0600720c */ /* 0x040fe40001fc4270 */
[C---:B------:R-:W-:Y:S01]  /*f450*/  ISETP.GT.AND P3, PT, R6.reuse, 0x8, P3 ;  /* 0x000000080600780c */ /* 0x040fe20001f64270 */
[----:B------:R-:W-:Y:S01]  /*f460*/  @P5 STG.E.U16 desc[UR50][R2.64+0x1b0], R38 ;  /* 0x0001b02602005986 */ /* 0x000fe2000c101532 */
[C---:B------:R-:W-:Y:S02]  /*f470*/  ISETP.GT.AND P5, PT, R6.reuse, RZ, P0 ;  /* 0x000000ff0600720c */ /* 0x040fe400007a4270 */
[C---:B------:R-:W-:Y:S01]  /*f480*/  ISETP.GT.AND P0, PT, R6.reuse, 0x8, P0 ;  /* 0x000000080600780c */ /* 0x040fe20000704270 */
[----:B------:R-:W-:Y:S01]  /*f490*/  @P4 STG.E.U16 desc[UR50][R2.64+0x1b2], R39 ;  /* 0x0001b22702004986 */ /* 0x000fe2000c101532 */
[C---:B------:R-:W-:Y:S02]  /*f4a0*/  ISETP.GT.AND P4, PT, R6.reuse, RZ, P2 ;  /* 0x000000ff0600720c */ /* 0x040fe40001784270 */
[----:B------:R-:W-:-:S03]  /*f4b0*/  ISETP.GT.AND P2, PT, R6, 0x8, P2 ;  /* 0x000000080600780c */ /* 0x000fc60001744270 */
[----:B0-----:R-:W-:Y:S02]  /*f4c0*/  @P6 IMAD.MOV.U32 R4, RZ, RZ, R8 ;  /* 0x000000ffff046224 */ /* 0x001fe400078e0008 */
[----:B------:R-:W-:-:S05]  /*f4d0*/  @P6 IMAD.MOV.U32 R5, RZ, RZ, R9 ;  /* 0x000000ffff056224 */ /* 0x000fca00078e0009 */
[----:B------:R0:W-:Y:S01]  /*f4e0*/  @P6 STG.E.U16 desc[UR50][R4.64+0x1c0], R24 ;  /* 0x0001c01804006986 */ /* 0x0001e2000c101532 */
[C---:B------:R-:W-:Y:S02]  /*f4f0*/  ISETP.GT.AND P6, PT, R6.reuse, RZ, P1 ;  /* 0x000000ff0600720c */ /* 0x040fe40000fc4270 */
[----:B------:R-:W-:Y:S01]  /*f500*/  ISETP.GT.AND P1, PT, R6, 0x8, P1 ;  /* 0x000000080600780c */ /* 0x000fe20000f24270 */
[----:B0-----:R-:W-:Y:S02]  /*f510*/  @P4 IMAD.MOV.U32 R4, RZ, RZ, R8 ;  /* 0x000000ffff044224 */ /* 0x001fe400078e0008 */
[----:B------:R-:W-:-:S05]  /*f520*/  @P4 IMAD.MOV.U32 R5, RZ, RZ, R9 ;  /* 0x000000ffff054224 */ /* 0x000fca00078e0009 */
[----:B------:R0:W-:Y:S04]  /*f530*/  @P4 STG.E.U16 desc[UR50][R4.64+0x1c2], R25 ;  /* 0x0001c21904004986 */ /* 0x0001e8000c101532 */
[----:B------:R-:W-:Y:S04]  /*f540*/  @P3 STG.E.U16 desc[UR50][R2.64+0x1c0], R26 ;  /* 0x0001c01a02003986 */ /* 0x000fe8000c101532 */
[----:B------:R-:W-:Y:S01]  /*f550*/  @P2 STG.E.U16 desc[UR50][R2.64+0x1c2], R27 ;  /* 0x0001c21b02002986 */ /* 0x000fe2000c101532 */
[----:B0-----:R-:W-:Y:S02]  /*f560*/  @P6 IMAD.MOV.U32 R4, RZ, RZ, R8 ;  /* 0x000000ffff046224 */ /* 0x001fe400078e0008 */
[----:B------:R-:W-:-:S05]  /*f570*/  @P6 IMAD.MOV.U32 R5, RZ, RZ, R9 ;  /* 0x000000ffff056224 */ /* 0x000fca00078e0009 */
[----:B------:R0:W-:Y:S04]  /*f580*/  @P6 STG.E.U16 desc[UR50][R4.64+0x1d0], R28 ;  /* 0x0001d01c04006986 */ /* 0x0001e8000c101532 */
[----:B------:R1:W-:Y:S04]  /*f590*/  @P5 STG.E.U16 desc[UR50][R8.64+0x1d2], R29 ;  /* 0x0001d21d08005986 */ /* 0x0003e8000c101532 */
[----:B------:R1:W-:Y:S01]  /*f5a0*/  @P1 STG.E.U16 desc[UR50][R2.64+0x1d0], R30 ;  /* 0x0001d01e02001986 */ /* 0x0003e2000c101532 */
[----:B0-----:R-:W-:Y:S02]  /*f5b0*/  @P0 IMAD.MOV.U32 R4, RZ, RZ, R2 ;  /* 0x000000ffff040224 */ /* 0x001fe400078e0002 */
[----:B------:R-:W-:-:S05]  /*f5c0*/  @P0 IMAD.MOV.U32 R5, RZ, RZ, R3 ;  /* 0x000000ffff050224 */ /* 0x000fca00078e0003 */
[----:B------:R1:W-:Y:S02]  /*f5d0*/  @P0 STG.E.U16 desc[UR50][R4.64+0x1d2], R31 ;  /* 0x0001d21f04000986 */ /* 0x0003e4000c101532 */
.L_x_269:
[----:B------:R-:W-:Y:S05]  /*f5e0*/  BSYNC B0 ;  /* 0x0000000000007941 */ /* 0x000fea0003800000 */
.L_x_31:
[----:B-12---:R-:W-:Y:S01]  /*f5f0*/  IMAD.U32 R2, RZ, RZ, UR48 ;  /* 0x00000030ff027e24 */ /* 0x006fe2000f8e00ff */
[----:B------:R-:W-:Y:S01]  /*f600*/  ULDC.64 UR4, c[0x0][0x650] ;  /* 0x0001940000047ab9 */ /* 0x000fe20000000a00 */
[----:B0-----:R-:W-:Y:S01]  /*f610*/  IMAD.U32 R0, RZ, RZ, UR39 ;  /* 0x00000027ff007e24 */ /* 0x001fe2000f8e00ff */
[----:B------:R0:W-:Y:S01]  /*f620*/  SYNCS.ARRIVE.TRANS64.A1T0 RZ, [R150+UR44], RZ ;  /* 0x000000ff96ff79a7 */ /* 0x0001e2000810002c */
[----:B------:R-:W-:Y:S01]  /*f630*/  IMAD.U32 R3, RZ, RZ, UR49 ;  /* 0x00000031ff037e24 */ /* 0x000fe2000f8e00ff */
[C---:B------:R-:W-:Y:S01]  /*f640*/  LEA R16, P0, R2.reuse, R16, 0x1 ;  /* 0x0000001002107211 */ /* 0x040fe200078008ff */
[----:B---3-5:R-:W-:Y:S02]  /*f650*/  IMAD.MOV.U32 R18, RZ, RZ, -0x1 ;  /* 0xffffffffff127424 */ /* 0x028fe400078e00ff */
[----:B------:R-:W-:Y:S01]  /*f660*/  IMAD.MOV.U32 R19, RZ, RZ, -0x1 ;  /* 0xffffffffff137424 */ /* 0x000fe200078e00ff */
[----:B------:R-:W-:Y:S01]  /*f670*/  LEA.HI.X R17, R2, R17, R0, 0x1, P0 ;  /* 0x0000001102117211 */ /* 0x000fe200000f0c00 */
[----:B------:R-:W-:Y:S01]  /*f680*/  IMAD.MOV.U32 R2, RZ, RZ, -0x1 ;  /* 0xffffffffff027424 */ /* 0x000fe200078e00ff */
[----:B------:R-:W-:-:S02]  /*f690*/  ISETP.GE.U32.AND P0, PT, R16, UR4, PT ;  /* 0x0000000410007c0c */ /* 0x000fc4000bf06070 */
[----:B------:R-:W-:Y:S02]  /*f6a0*/  PRMT R0, RZ, 0x7610, R0 ;  /* 0x00007610ff007816 */ /* 0x000fe40000000000 */
[----:B------:R-:W-:-:S13]  /*f6b0*/  ISETP.GE.U32.AND.EX P0, PT, R17, UR5, PT, P0 ;  /* 0x0000000511007c0c */ /* 0x000fda000bf06100 */
[----:B0-----:R-:W-:Y:S05]  /*f6c0*/  @P0 BRA `(.L_x_270) ;  /* 0x00000004008c0947 */ /* 0x001fea0003800000 */
[----:B------:R-:W0:Y:S01]  /*f6d0*/  S2UR UR7, SR_CTAID.X ;  /* 0x00000000000779c3 */ /* 0x000e220000002500 */
[----:B------:R-:W-:Y:S01]  /*f6e0*/  ULDC.64 UR4, c[0x0][0x628] ;  /* 0x00018a0000047ab9 */ /* 0x000fe20000000a00 */
[----:B------:R-:W-:Y:S01]  /*f6f0*/  ULDC UR6, c[0x0][0x150] ;  /* 0x0000540000067ab9 */ /* 0x000fe20000000800 */
[----:B------:R-:W-:Y:S01]  /*f700*/  ISETP.NE.U32.AND P0, PT, RZ, UR4, PT ;  /* 0x00000004ff007c0c */ /* 0x000fe2000bf05070 */
[----:B------:R-:W-:Y:S01]  /*f710*/  ULDC UR15, c[0x0][0x630] ;  /* 0x00018c00000f7ab9 */ /* 0x000fe20000000800 */
[C---:B------:R-:W-:Y:S01]  /*f720*/  R2UR UR16, R16.reuse ;  /* 0x00000000101072ca */ /* 0x040fe200000e0000 */
[----:B------:R-:W-:Y:S01]  /*f730*/  ULDC UR18, c[0x0][0x154] ;  /* 0x0000550000127ab9 */ /* 0x000fe20000000800 */
[----:B------:R-:W-:Y:S01]  /*f740*/  ISETP.NE.AND.EX P0, PT, RZ, UR5, PT, P0 ;  /* 0x00000005ff007c0c */ /* 0x000fe2000bf05300 */
[----:B------:R-:W1:Y:S01]  /*f750*/  S2UR UR19, SR_CTAID.Y ;  /* 0x00000000001379c3 */ /* 0x000e620000002600 */
[----:B------:R-:W-:Y:S02]  /*f760*/  R2UR UR17, R17 ;  /* 0x00000000111172ca */ /* 0x000fe400000e0000 */
[----:B------:R-:W-:-:S02]  /*f770*/  R2UR UR12, R16 ;  /* 0x00000000100c72ca */ /* 0x000fc400000e0000 */
[----:B------:R-:W-:Y:S02]  /*f780*/  R2UR UR13, R17 ;  /* 0x00000000110d72ca */ /* 0x000fe400000e0000 */
[----:B0-----:R-:W-:-:S05]  /*f790*/  I2FP.F32.U32 R0, UR7 ;  /* 0x0000000700007c45 */ /* 0x001fca0008201000 */
[----:B------:R-:W-:-:S04]  /*f7a0*/  FMUL R0, R0, UR6 ;  /* 0x0000000600007c20 */ /* 0x000fc80008400000 */
[----:B------:R0:W2:Y:S01]  /*f7b0*/  F2I.U32.TRUNC.NTZ R2, R0 ;  /* 0x0000000000027305 */ /* 0x0000a2000020f000 */
[----:B-1----:R-:W-:Y:S05]  /*f7c0*/  @!P0 BRA `(.L_x_271) ;  /* 0x0000000000308947 */ /* 0x002fea0003800000 */
        /* <DEDUP_REMOVED lines=12> */
.L_x_271:
[----:B------:R-:W-:Y:S01]  /*f890*/  USHF.R.U64 UR6, UR12, UR15, UR13 ;  /* 0x0000000f0c067299 */ /* 0x000fe2000800120d */
[----:B0-----:R-:W-:Y:S01]  /*f8a0*/  I2FP.F32.U32 R0, UR19 ;  /* 0x0000001300007c45 */ /* 0x001fe20008201000 */
[----:B------:R-:W-:Y:S01]  /*f8b0*/  USHF.R.U32.HI UR4, URZ, UR15, UR13 ;  /* 0x0000000f3f047299 */ /* 0x000fe2000801160d */
[----:B--2---:R-:W-:Y:S01]  /*f8c0*/  R2UR UR14, R2 ;  /* 0x00000000020e72ca */ /* 0x004fe200000e0000 */
[----:B------:R-:W-:Y:S02]  /*f8d0*/  UIADD3 UR9, UP0, URZ, -UR6, URZ ;  /* 0x800000063f097290 */ /* 0x000fe4000ff1e03f */
[----:B------:R-:W-:Y:S01]  /*f8e0*/  FMUL R0, R0, UR18 ;  /* 0x0000001200007c20 */ /* 0x000fe20008400000 */
[----:B------:R-:W-:Y:S01]  /*f8f0*/  ULDC.64 UR12, c[0x0][0x620] ;  /* 0x00018800000c7ab9 */ /* 0x000fe20000000a00 */
[----:B------:R-:W-:Y:S01]  /*f900*/  UIADD3.X UR4, URZ, ~UR4, URZ, UP0, !UPT ;  /* 0x800000043f047290 */ /* 0x000fe200087fe43f */
[----:B------:R-:W-:Y:S01]  /*f910*/  UMOV UR10, UR16 ;  /* 0x00000010000a7c82 */ /* 0x000fe20008000000 */
[----:B------:R-:W-:-:S02]  /*f920*/  UMOV UR11, UR17 ;  /* 0x00000011000b7c82 */ /* 0x000fc40008000000 */
[----:B------:R-:W0:Y:S01]  /*f930*/  F2I.U32.TRUNC.NTZ R0, R0 ;  /* 0x0000000000007305 */ /* 0x000e22000020f000 */
[----:B------:R-:W-:Y:S02]  /*f940*/  UIMAD UR4, UR4, UR12, URZ ;  /* 0x0000000c040472a4 */ /* 0x000fe4000f8e023f */
        /* <DEDUP_REMOVED lines=9> */
[----:B------:R-:W-:Y:S01]  /*f9e0*/  USHF.R.U64 UR12, UR10, UR13, UR11 ;  /* 0x0000000d0a0c7299 */ /* 0x000fe2000800120b */
[----:B0-----:R-:W-:Y:S01]  /*f9f0*/  R2UR UR16, R0 ;  /* 0x00000000001072ca */ /* 0x001fe200000e0000 */
[----:B------:R-:W-:Y:S01]  /*fa00*/  USHF.R.U32.HI UR10, URZ, UR13, UR11 ;  /* 0x0000000d3f0a7299 */ /* 0x000fe2000801160b */
[----:B------:R-:W-:Y:S01]  /*fa10*/  ISETP.NE.AND.EX P0, PT, RZ, UR5, PT, P0 ;  /* 0x00000005ff007c0c */ /* 0x000fe2000bf05300 */
[----:B------:R-:W-:Y:S01]  /*fa20*/  ULDC UR17, c[0x0][0x608] ;  /* 0x0001820000117ab9 */ /* 0x000fe20000000800 */
[----:B------:R-:W-:-:S02]  /*fa30*/  ULOP3.LUT UR23, URZ, UR18, URZ, 0x33, !UPT ;  /* 0x000000123f177292 */ /* 0x000fc4000f8e333f */
[----:B------:R-:W-:Y:S02]  /*fa40*/  USHF.R.U64 UR18, UR12, UR17, UR10 ;  /* 0x000000110c127299 */ /* 0x000fe4000800120a */
[----:B------:R-:W-:Y:S01]  /*fa50*/  USHF.R.U32.HI UR10, URZ, UR17, UR10 ;  /* 0x000000113f0a7299 */ /* 0x000fe2000801160a */
[----:B------:R-:W-:Y:S01]  /*fa60*/  UMOV UR20, 0x1 ;  /* 0x0000000100147882 */ /* 0x000fe20000000000 */
[----:B------:R-:W-:Y:S02]  /*fa70*/  UIADD3 UR14, -UR14, URZ, URZ ;  /* 0x0000003f0e0e7290 */ /* 0x000fe4000fffe13f */
[----:B------:R-:W-:Y:S02]  /*fa80*/  USHF.L.U32 UR13, UR20, UR22, URZ ;  /* 0x00000016140d7299 */ /* 0x000fe4000800063f */
[----:B------:R-:W-:Y:S01]  /*fa90*/  USHF.R.U64 UR20, UR18, UR22, UR10 ;  /* 0x0000001612147299 */ /* 0x000fe2000800120a */
[----:B------:R-:W-:Y:S01]  /*faa0*/  ULDC UR15, c[0x0][0x144] ;  /* 0x00005100000f7ab9 */ /* 0x000fe20000000800 */
[----:B------:R-:W-:Y:S01]  /*fab0*/  ULDC UR8, c[0x0][0x600] ;  /* 0x0001800000087ab9 */ /* 0x000fe20000000800 */
[----:B------:R-:W-:-:S02]  /*fac0*/  UIADD3 UR21, -UR16, URZ, URZ ;  /* 0x0000003f10157290 */ /* 0x000fc4000fffe13f */
[----:B------:R-:W-:Y:S02]  /*fad0*/  USHF.R.U32.HI UR17, URZ, UR22, UR10 ;  /* 0x000000163f117299 */ /* 0x000fe4000801160a */
[----:B------:R-:W-:Y:S02]  /*fae0*/  UIADD3 UR9, UR8, -0x1, URZ ;  /* 0xffffffff08097890 */ /* 0x000fe4000fffe03f */
        /* <DEDUP_REMOVED lines=16> */
.L_x_272:
[----:B------:R-:W-:Y:S01]  /*fbf0*/  UISETP.NE.AND UP0, UPT, UR38, URZ, UPT ;  /* 0x0000003f2600728c */ /* 0x000fe2000bf05270 */
[----:B------:R-:W-:Y:S01]  /*fc00*/  IMAD.MOV.U32 R0, RZ, RZ, 0x1 ;  /* 0x00000001ff007424 */ /* 0x000fe200078e00ff */
[----:B------:R-:W-:Y:S01]  /*fc10*/  USHF.R.U64 UR4, UR16, UR24, UR17 ;  /* 0x0000001810047299 */ /* 0x000fe20008001211 */
[----:B------:R-:W-:Y:S01]  /*fc20*/  IMAD.U32 R19, RZ, RZ, UR6 ;  /* 0x00000006ff137e24 */ /* 0x000fe2000f8e00ff */
[----:B------:R-:W-:Y:S02]  /*fc30*/  ULOP3.LUT UR18, UR18, UR23, URZ, 0xc0, !UPT ;  /* 0x0000001712127292 */ /* 0x000fe4000f8ec03f */
[----:B------:R-:W-:Y:S02]  /*fc40*/  UIADD3 UR5, -UR4, URZ, URZ ;  /* 0x0000003f04057290 */ /* 0x000fe4000fffe13f */
[----:B------:R-:W-:Y:S02]  /*fc50*/  ULOP3.LUT UR9, UR12, UR9, URZ, 0xc0, !UPT ;  /* 0x000000090c097292 */ /* 0x000fe4000f8ec03f */
[----:B------:R-:W-:-:S02]  /*fc60*/  UIMAD UR4, UR13, UR4, UR18 ;  /* 0x000000040d0472a4 */ /* 0x000fc4000f8e0212 */
[----:B------:R-:W-:Y:S02]  /*fc70*/  @UP0 UIMAD UR22, UR26, UR21, UR19 ;  /* 0x000000151a1602a4 */ /* 0x000fe4000f8e0213 */
[----:B------:R-:W-:Y:S01]  /*fc80*/  UIMAD UR5, UR5, UR25, UR20 ;  /* 0x00000019050572a4 */ /* 0x000fe2000f8e0214 */
[----:B------:R-:W-:Y:S02]  /*fc90*/  ULDC UR7, c[0x0][0x610] ;  /* 0x0001840000077ab9 */ /* 0x000fe40000000800 */
[----:B------:R-:W-:Y:S02]  /*fca0*/  UIMAD UR4, UR4, UR7, UR22 ;  /* 0x00000007040472a4 */ /* 0x000fe4000f8e0216 */
[----:B------:R-:W-:-:S04]  /*fcb0*/  UIMAD UR5, UR5, UR8, UR9 ;  /* 0x00000008050572a4 */ /* 0x000fc8000f8e0209 */
[----:B------:R-:W-:Y:S02]  /*fcc0*/  USEL UR7, UR5, UR4, !UP0 ;  /* 0x0000000405077287 */ /* 0x000fe4000c000000 */
[----:B------:R-:W-:-:S04]  /*fcd0*/  USEL UR4, UR4, UR5, !UP0 ;  /* 0x0000000504047287 */ /* 0x000fc8000c000000 */
[----:B------:R-:W-:Y:S02]  /*fce0*/  IMAD.U32 R2, RZ, RZ, UR7 ;  /* 0x00000007ff027e24 */ /* 0x000fe4000f8e00ff */
[----:B------:R-:W-:-:S07]  /*fcf0*/  IMAD.U32 R18, RZ, RZ, UR4 ;  /* 0x00000004ff127e24 */ /* 0x000fce000f8e00ff */
.L_x_270:
[----:B------:R-:W-:Y:S02]  /*fd00*/  LOP3.LUT P0, RZ, R0, 0xff, RZ, 0xc0, !PT ;  /* 0x000000ff00ff7812 */ /* 0x000fe4000780c0ff */
[----:B------:R-:W-:-:S11]  /*fd10*/  LOP3.LUT R152, R152, 0x1, RZ, 0x3c, !PT ;  /* 0x0000000198987812 */ /* 0x000fd600078e3cff */
[----:B------:R-:W-:Y:S05]  /*fd20*/  @P0 BRA `(.L_x_273) ;  /* 0xffffff1400f40947 */ /* 0x000fea000383ffff */
[----:B------:R-:W-:Y:S05]  /*fd30*/  EXIT ;  /* 0x000000000000794d */ /* 0x000fea0003800000 */
.L_x_12:
[----:B------:R-:W-:-:S08]  /*fd40*/  ISETP.NE.AND P0, PT, RZ, UR8, PT ;  /* 0x00000008ff007c0c */ /* 0x000fd0000bf05270 */
[----:B-----5:R-:W0:-:S00]  /*fd50*/  USETMAXREG.DEALLOC.CTAPOOL 0x28 ;  /* 0x00000028000079c8 */ /* 0x020e0000080e0500 */
[----:B------:R-:W-:Y:S05]  /*fd60*/  @P0 EXIT ;  /* 0x000000000000094d */ /* 0x000fea0003800000 */
[----:B0-----:R-:W-:Y:S01]  /*fd70*/  LOP3.LUT P0, RZ, R5, 0xff, RZ, 0xc0, !PT ;  /* 0x000000ff05ff7812 */ /* 0x001fe2000780c0ff */
[----:B------:R-:W-:Y:S02]  /*fd80*/  IMAD.MOV.U32 R8, RZ, RZ, 0x1 ;  /* 0x00000001ff087424 */ /* 0x000fe400078e00ff */
[----:B------:R-:W-:-:S10]  /*fd90*/  IMAD.MOV.U32 R0, RZ, RZ, RZ ;  /* 0x000000ffff007224 */ /* 0x000fd400078e00ff */
[----:B------:R-:W-:Y:S05]  /*fda0*/  @!P0 BRA `(.L_x_274) ;  /* 0x0000000c00448947 */ /* 0x000fea0003800000 */
[----:B------:R-:W-:Y:S01]  /*fdb0*/  LOP3.LUT P0, RZ, R4, 0x1f, RZ, 0xc0, !PT ;  /* 0x0000001f04ff7812 */ /* 0x000fe2000780c0ff */
[----:B------:R-:W-:Y:S01]  /*fdc0*/  ULDC UR5, c[0x0][0x658] ;  /* 0x0001960000057ab9 */ /* 0x000fe20000000800 */
[----:B------:R-:W-:Y:S01]  /*fdd0*/  UMOV UR6, 0xffffffff ;  /* 0xffffffff00067882 */ /* 0x000fe20000000000 */
[----:B------:R-:W-:Y:S01]  /*fde0*/  BSSY B0, `(.L_x_274) ;  /* 0x00000cd000007945 */ /* 0x000fe20003800000 */
[----:B------:R-:W-:Y:S01]  /*fdf0*/  USHF.L.U32 UR6, UR6, UR5, URZ ;  /* 0x0000000506067299 */ /* 0x000fe2000800063f */
[C---:B------:R-:W-:Y:S01]  /*fe00*/  ISETP.NE.AND P3, PT, R3.reuse, RZ, PT ;  /* 0x000000ff0300720c */ /* 0x040fe20003f65270 */
[----:B------:R-:W-:Y:S01]  /*fe10*/  IMAD.MOV.U32 R9, RZ, RZ, 0x1 ;  /* 0x00000001ff097424 */ /* 0x000fe200078e00ff */
[----:B------:R-:W-:Y:S01]  /*fe20*/  ISETP.NE.OR P0, PT, R3, RZ, !P0 ;  /* 0x000000ff0300720c */ /* 0x000fe20004705670 */
[----:B------:R-:W-:Y:S01]  /*fe30*/  IMAD.MOV.U32 R8, RZ, RZ, 0x1 ;  /* 0x00000001ff087424 */ /* 0x000fe200078e00ff */
[----:B------:R-:W-:Y:S01]  /*fe40*/  ULDC UR4, c[0x0][0x600] ;  /* 0x0001800000047ab9 */ /* 0x000fe20000000800 */
[----:B------:R-:W-:Y:S01]  /*fe50*/  IMAD.MOV.U32 R0, RZ, RZ, RZ ;  /* 0x000000ffff007224 */ /* 0x000fe200078e00ff */
[----:B------:R-:W-:Y:S01]  /*fe60*/  UMOV UR7, 0x1 ;  /* 0x0000000100077882 */ /* 0x000fe20000000000 */
[----:B------:R-:W-:-:S02]  /*fe70*/  UIADD3 UR21, UR37, 0x1, URZ ;  /* 0x0000000125157890 */ /* 0x000fc4000fffe03f */
[----:B------:R-:W-:Y:S02]  /*fe80*/  ULOP3.LUT UR13, UR40, 0x2, URZ, 0xfc, !UPT ;  /* 0x00000002280d7892 */ /* 0x000fe4000f8efc3f */
[----:B------:R-:W-:Y:S02]  /*fe90*/  UIADD3 UR4, UR4, -0x1, URZ ;  /* 0xffffffff04047890 */ /* 0x000fe4000fffe03f */
[----:B------:R-:W-:Y:S02]  /*fea0*/  USHF.L.U32 UR5, UR7, UR5, URZ ;  /* 0x0000000507057299 */ /* 0x000fe4000800063f */
[----:B------:R-:W-:Y:S01]  /*feb0*/  ULOP3.LUT UR6, URZ, UR6, URZ, 0x33, !UPT ;  /* 0x000000063f067292 */ /* 0x000fe2000f8e333f */
[----:B------:R-:W-:-:S11]  /*fec0*/  ULDC.64 UR30, c[0x0][0x198] ;  /* 0x00006600001e7ab9 */ /* 0x000fd60000000a00 */
.L_x_286:
[----:B------:R-:W-:-:S03]  /*fed0*/  UMOV UR7, 0xffffffff ;  /* 0xffffffff00077882 */ /* 0x000fc60000000000 */
[----:B------:R-:W-:Y:S05]  /*fee0*/  BRA.DIV UR7, `(.L_x_275) ;  /* 0x0000000e07c47947 */ /* 0x000fea000b800000 */
[----:B------:R-:W-:-:S13]  /*fef0*/  ELECT P6, URZ, PT ;  /* 0x00000000003f782f */ /* 0x000fda00038c0000 */
.L_x_297:
[----:B------:R-:W0:Y:S01]  /*ff00*/  LDC R3, c[0x0][0x28c] ;  /* 0x0000a300ff037b82 */ /* 0x000e220000000800 */
[----:B------:R-:W-:Y:S01]  /*ff10*/  BSSY B1, `(.L_x_276) ;  /* 0x0000044000017945 */ /* 0x000fe20003800000 */
[----:B0-----:R-:W-:-:S13]  /*ff20*/  ISETP.LT.OR P6, PT, R3, 0x1, !P6 ;  /* 0x000000010300780c */ /* 0x001fda00077c1670 */
[----:B------:R-:W-:Y:S05]  /*ff30*/  @P6 BRA `(.L_x_277) ;  /* 0x0000000400046947 */ /* 0x000fea0003800000 */
[----:B------:R-:W-:Y:S02]  /*ff40*/  IMAD R6, R2, 0xf0, RZ ;  /* 0x000000f002067824 */ /* 0x000fe400078e02ff */
[----:B------:R-:W-:Y:S02]  /*ff50*/  IMAD.SHL.U32 R18, R18, 0x40, RZ ;  /* 0x0000004012127824 */ /* 0x000fe400078e00ff */
[----:B------:R-:W-:Y:S02]  /*ff60*/  IMAD.MOV.U32 R11, RZ, RZ, RZ ;  /* 0x000000ffff0b7224 */ /* 0x000fe400078e00ff */
[----:B------:R-:W-:Y:S02]  /*ff70*/  IMAD.U32 R12, RZ, RZ, UR21 ;  /* 0x00000015ff0c7e24 */ /* 0x000fe4000f8e00ff */
[----:B------:R-:W-:Y:S02]  /*ff80*/  IMAD.MOV.U32 R2, RZ, RZ, R8 ;  /* 0x000000ffff027224 */ /* 0x000fe400078e0008 */
[----:B------:R-:W-:-:S07]  /*ff90*/  IMAD.MOV.U32 R3, RZ, RZ, R0 ;  /* 0x000000ffff037224 */ /* 0x000fce00078e0000 */
.L_x_281:
[----:B------:R-:W0:Y:S01]  /*ffa0*/  S2R R5, SR_CgaCtaId ;  /* 0x0000000000057919 */ /* 0x000e220000008800 */
[----:B------:R-:W-:-:S04]  /*ffb0*/  MOV R4, 0x400 ;  /* 0x0000040000047802 */ /* 0x000fc80000000f00 */
[----:B0-----:R-:W-:Y:S02]  /*ffc0*/  LEA R10, R5, R4, 0x18 ;  /* 0x00000004050a7211 */ /* 0x001fe400078ec0ff */
[----:B------:R-:W-:Y:S01]  /*ffd0*/  SHF.L.U32 R4, R2, 0x1f, RZ ;  /* 0x0000001f02047819 */ /* 0x000fe200000006ff */
[----:B------:R-:W0:Y:S02]  /*ffe0*/  @!P3 LDC R5, c[0x0][0x500] ;  /* 0x00014000ff05bb82 */ /* 0x000e240000000800 */
[----:B------:R-:W-:-:S04]  /*fff0*/  IMAD R7, R3, 0x8, R10 ;  /* 0x0000000803077824 */ /* 0x000fc800078e020a */
[----:B------:R-:W1:Y:S02]  /*10000*/  SYNCS.PHASECHK.TRANS64.TRYWAIT P1, [R7+URZ+0x10], R4 ;  /* 0x00001004070075a7 */ /* 0x000e64000802017f */
[----:B-1----:R-:W-:Y:S05]  /*10010*/  @!P1 BRA `(.L_x_278) ;  /* 0x0000000c00989947 */ /* 0x002fea0003800000 */
.L_x_298:
[----:B------:R-:W-:Y:S01]  /*10020*/  UPRMT UR7, UR13, 0x9910, URZ ;  /* 0x000099100d077896 */ /* 0x000fe2000800003f */
[----:B0-----:R0:W-:Y:S03]  /*10030*/  @!P3 SYNCS.ARRIVE.TRANS64 RZ, [R7+URZ], R5 ;  /* 0x0000000507ffb9a7 */ /* 0x0011e6000800003f */
[----:B------:R-:W-:-:S06]  /*10040*/  UISETP.NE.AND UP0, UPT, UR7, 0x2, UPT ;  /* 0x000000020700788c */ /* 0x000fcc000bf05270 */
[----:B------:R-:W-:-:S13]  /*10050*/  PLOP3.LUT P1, PT, PT, PT, UP0, 0x80, 0x0 ;  /* 0x000000000000781c */ /* 0x000fda0003f2f008 */
[----:B0-----:R-:W-:Y:S05]  /*10060*/  @P1 BRA `(.L_x_279) ;  /* 0x0000000000041947 */ /* 0x001fea0003800000 */
[----:B------:R-:W-:Y:S01]  /*10070*/  BPT.TRAP 0x1 ;  /* 0x000000040000795c */ /* 0x000fe20000300000 */
.L_x_279:
[----:B------:R-:W-:Y:S05]  /*10080*/  @P0 BRA `(.L_x_280) ;  /* 0x0000000000040947 */ /* 0x000fea0003800000 */
[----:B------:R-:W-:Y:S01]  /*10090*/  BPT.TRAP 0x1 ;  /* 0x000000040000795c */ /* 0x000fe20000300000 */
.L_x_280:
[--C-:B-1----:R-:W-:Y:S01]  /*100a0*/  IMAD R4, R3, 0x4000, R10.reuse ;  /* 0x0000400003047824 */ /* 0x102fe200078e020a */
[----:B------:R-:W-:Y:S01]  /*100b0*/  R2UR UR34, R11 ;  /* 0x000000000b2272ca */ /* 0x000fe200000e0000 */
[----:B------:R-:W-:Y:S01]  /*100c0*/  IMAD R10, R3, 0xf000, R10 ;  /* 0x0000f000030a7824 */ /* 0x000fe200078e020a */
[----:B------:R-:W-:Y:S01]  /*100d0*/  R2UR UR33, R7 ;  /* 0x00000000072172ca */ /* 0x000fe200000e0000 */
[----:B------:R-:W-:Y:S01]  /*100e0*/  VIADD R12, R12, 0xffffffff ;  /* 0xffffffff0c0c7836 */ /* 0x000fe20000000000 */
[----:B------:R-:W-:Y:S01]  /*100f0*/  R2UR UR24, R4 ;  /* 0x00000000041872ca */ /* 0x000fe200000e0000 */
[----:B------:R-:W-:Y:S01]  /*10100*/  UIADD3 UR14, UP0, UR30, 0xf0, URZ ;  /* 0x000000f01e0e7890 */ /* 0x000fe2000ff1e03f */
[----:B------:R-:W-:Y:S01]  /*10110*/  R2UR UR8, R10 ;  /* 0x000000000a0872ca */ /* 0x000fe200000e0000 */
[----:B------:R-:W-:Y:S01]  /*10120*/  UIADD3 UR42, UP1, UR30, 0x1f0, URZ ;  /* 0x000001f01e2a7890 */ /* 0x000fe2000ff3e03f */
[----:B------:R-:W-:Y:S01]  /*10130*/  R2UR UR36, R19 ;  /* 0x00000000132472ca */ /* 0x000fe200000e0000 */
[----:B------:R-:W-:Y:S01]  /*10140*/  UIADD3.X UR15, URZ, UR31, URZ, UP0, !UPT ;  /* 0x0000001f3f0f7290 */ /* 0x000fe200087fe43f */
[----:B------:R-:W-:Y:S01]  /*10150*/  R2UR UR35, R18 ;  /* 0x00000000122372ca */ /* 0x000fe200000e0000 */
[----:B------:R-:W-:Y:S01]  /*10160*/  UIADD3.X UR43, URZ, UR31, URZ, UP1, !UPT ;  /* 0x0000001f3f2b7290 */ /* 0x000fe20008ffe43f */
[----:B------:R-:W-:Y:S01]  /*10170*/  R2UR UR19, R6 ;  /* 0x00000000061372ca */ /* 0x000fe200000e0000 */
[----:B------:R-:W-:Y:S01]  /*10180*/  UIADD3 UR26, UR34, 0x40, URZ ;  /* 0x00000040221a7890 */ /* 0x000fe2000fffe03f */
[----:B------:R-:W-:Y:S01]  /*10190*/  ISETP.GT.AND P2, PT, R12, 0x1, PT ;  /* 0x000000010c00780c */ /* 0x000fe20003f44270 */
[----:B------:R-:W-:Y:S01]  /*101a0*/  VIADD R3, R3, 0x1 ;  /* 0x0000000103037836 */ /* 0x000fe20000000000 */
[----:B------:R-:W-:Y:S01]  /*101b0*/  UMOV UR22, 0x0 ;  /* 0x0000000000167882 */ /* 0x000fe20000000000 */
[----:B------:R-:W-:Y:S01]  /*101c0*/  UIADD3 UR32, UR24, 0x100, URZ ;  /* 0x0000010018207890 */ /* 0x000fe2000fffe03f */
[----:B------:R-:W-:Y:S01]  /*101d0*/  VIADD R11, R11, 0x80 ;  /* 0x000000800b0b7836 */ /* 0x000fe20000000000 */
[----:B------:R-:W-:Y:S01]  /*101e0*/  UIADD3 UR24, UR24, 0x2100, URZ ;  /* 0x0000210018187890 */ /* 0x000fe2000fffe03f */
[----:B------:R-:W-:Y:S01]  /*101f0*/  ISETP.NE.AND P1, PT, R3, 0x2, PT ;  /* 0x000000020300780c */ /* 0x000fe20003f25270 */
[----:B------:R-:W-:-:S02]  /*10200*/  UIADD3 UR16, UR8, 0x8100, URZ ;  /* 0x0000810008107890 */ /* 0x000fc4000fffe03f */
[----:B------:R-:W-:Y:S01]  /*10210*/  UIADD3 UR8, UR8, 0xf900, URZ ;  /* 0x0000f90008087890 */ /* 0x000fe2000fffe03f */
[----:B------:R-:W-:Y:S01]  /*10220*/  SEL R5, RZ, 0x1, P1 ;  /* 0x00000001ff057807 */ /* 0x000fe20000800000 */
[----:B------:R-:W-:Y:S01]  /*10230*/  UMOV UR23, 0x10000000 ;  /* 0x1000000000177882 */ /* 0x000fe20000000000 */
[----:B------:R-:W-:Y:S01]  /*10240*/  UMOV UR25, UR33 ;  /* 0x0000002100197c82 */ /* 0x000fe20008000000 */
[----:B------:R-:W-:Y:S01]  /*10250*/  UMOV UR28, UR36 ;  /* 0x00000024001c7c82 */ /* 0x000fe20008000000 */
[----:B------:R-:W-:Y:S01]  /*10260*/  UMOV UR27, UR35 ;  /* 0x00000023001b7c82 */ /* 0x000fe20008000000 */
[----:B------:R-:W-:Y:S01]  /*10270*/  UMOV UR17, UR33 ;  /* 0x0000002100117c82 */ /* 0x000fe20008000000 */
[----:B------:R-:W-:Y:S01]  /*10280*/  UMOV UR18, UR34 ;  /* 0x0000002200127c82 */ /* 0x000fe20008000000 */
[----:B------:R-:W-:Y:S01]  /*10290*/  UMOV UR20, UR36 ;  /* 0x0000002400147c82 */ /* 0x000fe20008000000 */
[----:B------:R0:W-:Y:S01]  /*102a0*/  UTMALDG.3D [UR32], [UR14], desc[UR22] ;  /* 0x000016200e0075b4 */ /* 0x0001e20008011000 */
[----:B------:R-:W-:Y:S01]  /*102b0*/  UMOV UR9, UR33 ;  /* 0x0000002100097c82 */ /* 0x000fe20008000000 */
[----:B------:R-:W-:Y:S01]  /*102c0*/  UMOV UR11, UR19 ;  /* 0x00000013000b7c82 */ /* 0x000fe20008000000 */
[----:B------:R-:W-:Y:S01]  /*102d0*/  UMOV UR12, UR36 ;  /* 0x00000024000c7c82 */ /* 0x000fe20008000000 */
[----:B------:R-:W-:Y:S01]  /*102e0*/  UMOV UR10, UR26 ;  /* 0x0000001a000a7c82 */ /* 0x000fe20008000000 */
[----:B------:R-:W-:-:S02]  /*102f0*/  LOP3.LUT R2, R2, R5, RZ, 0x3c, !PT ;  /* 0x0000000502027212 */ /* 0x000fc400078e3cff */
[----:B------:R-:W-:Y:S01]  /*10300*/  SEL R3, R3, RZ, P1 ;  /* 0x000000ff03037207 */ /* 0x000fe20000800000 */
[----:B------:R0:W-:Y:S01]  /*10310*/  UTMALDG.3D [UR24], [UR14], desc[UR22] ;  /* 0x000016180e0075b4 */ /* 0x0001e20008011000 */
[----:B------:R0:W-:Y:S01]  /*10320*/  UTMALDG.3D [UR16], [UR42], desc[UR22] ;  /* 0x000016102a0075b4 */ /* 0x0001e20008011000 */
[----:B------:R0:W-:Y:S02]  /*10330*/  UTMALDG.3D [UR8], [UR42], desc[UR22] ;  /* 0x000016082a0075b4 */ /* 0x0001e40008011000 */
[----:B0-----:R-:W-:Y:S05]  /*10340*/  @P2 BRA `(.L_x_281) ;  /* 0xfffffffc00142947 */ /* 0x001fea000383ffff */
.L_x_277:
[----:B------:R-:W-:Y:S05]  /*10350*/  BSYNC B1 ;  /* 0x0000000000017941 */ /* 0x000fea0003800000 */
.L_x_276:
[----:B------:R-:W-:Y:S01]  /*10360*/  LOP3.LUT P4, RZ, R9, 0xff, RZ, 0xc0, !PT ;  /* 0x000000ff09ff7812 */ /* 0x000fe2000788c0ff */
[----:B------:R-:W-:Y:S01]  /*10370*/  VIADD R0, R0, UR37 ;  /* 0x0000002500007c36 */ /* 0x000fe20008000000 */
[----:B------:R-:W-:Y:S01]  /*10380*/  ULDC.64 UR8, c[0x0][0x650] ;  /* 0x0001940000087ab9 */ /* 0x000fe20000000a00 */
[----:B------:R-:W-:Y:S01]  /*10390*/  BSSY B1, `(.L_x_282) ;  /* 0x000006f000017945 */ /* 0x000fe20003800000 */
[----:B------:R-:W-:Y:S01]  /*103a0*/  IMAD.MOV.U32 R18, RZ, RZ, -0x1 ;  /* 0xffffffffff127424 */ /* 0x000fe200078e00ff */
[----:B------:R-:W-:Y:S01]  /*103b0*/  PRMT R9, RZ, 0x7610, R9 ;  /* 0x00007610ff097816 */ /* 0x000fe20000000009 */
[----:B------:R-:W-:Y:S01]  /*103c0*/  IMAD.MOV.U32 R19, RZ, RZ, -0x1 ;  /* 0xffffffffff137424 */ /* 0x000fe200078e00ff */
[C---:B------:R-:W-:Y:S02]  /*103d0*/  ISETP.GT.U32.AND P1, PT, R0.reuse, 0x1, PT ;  /* 0x000000010000780c */ /* 0x040fe40003f24070 */
[----:B------:R-:W-:Y:S02]  /*103e0*/  SHF.R.U32.HI R2, RZ, 0x1, R0 ;  /* 0x00000001ff027819 */ /* 0x000fe40000011600 */
[----:B------:R-:W-:-:S02]  /*103f0*/  LOP3.LUT R0, R0, 0x1, RZ, 0xc0, !PT ;  /* 0x0000000100007812 */ /* 0x000fc400078ec0ff */
[----:B------:R-:W0:Y:S01]  /*10400*/  @P4 S2R R4, SR_CgaCtaId ;  /* 0x0000000000044919 */ /* 0x000e220000008800 */
[----:B------:R-:W-:Y:S02]  /*10410*/  @P4 MOV R3, 0x400 ;  /* 0x0000040000034802 */ /* 0x000fe40000000f00 */
[----:B------:R-:W-:-:S04]  /*10420*/  LOP3.LUT R2, R2, 0x1, RZ, 0xc0, !PT ;  /* 0x0000000102027812 */ /* 0x000fc800078ec0ff */
[----:B------:R-:W-:Y:S02]  /*10430*/  ISETP.NE.U32.AND P2, PT, R2, 0x1, PT ;  /* 0x000000010200780c */ /* 0x000fe40003f45070 */
[----:B0-----:R-:W-:Y:S01]  /*10440*/  @P4 LEA R3, R4, R3, 0x18 ;  /* 0x0000000304034211 */ /* 0x001fe200078ec0ff */
[----:B------:R-:W-:-:S03]  /*10450*/  IMAD.U32 R4, RZ, RZ, UR37 ;  /* 0x00000025ff047e24 */ /* 0x000fc6000f8e00ff */
[----:B------:R0:W-:Y:S01]  /*10460*/  @P4 SYNCS.ARRIVE.TRANS64.A1T0 RZ, [R3+URZ+0x58], RZ ;  /* 0x000058ff03ff49a7 */ /* 0x0001e2000810003f */
[----:B------:R-:W-:Y:S02]  /*10470*/  IADD3 R16, P4, R16, UR48, RZ ;  /* 0x0000003010107c10 */ /* 0x000fe4000ff9e0ff */
[----:B------:R-:W-:Y:S02]  /*10480*/  ISETP.LT.U32.AND P1, PT, R4, 0x2, P1 ;  /* 0x000000020400780c */ /* 0x000fe40000f21070 */
[----:B------:R-:W-:Y:S02]  /*10490*/  IADD3.X R17, R17, UR39, RZ, P4, !PT ;  /* 0x0000002711117c10 */ /* 0x000fe4000a7fe4ff */
[----:B------:R-:W-:Y:S02]  /*104a0*/  ISETP.GE.U32.AND P4, PT, R16, UR8, PT ;  /* 0x0000000810007c0c */ /* 0x000fe4000bf86070 */
[----:B0-----:R-:W-:Y:S02]  /*104b0*/  SEL R3, RZ, 0x1, !P1 ;  /* 0x00000001ff037807 */ /* 0x001fe40004800000 */
[----:B------:R-:W-:-:S02]  /*104c0*/  ISETP.GE.U32.AND.EX P1, PT, R17, UR9, PT, P4 ;  /* 0x0000000911007c0c */ /* 0x000fc4000bf26140 */
[----:B------:R-:W-:-:S04]  /*104d0*/  ISETP.GT.U32.AND P2, PT, R4, 0x1, !P2 ;  /* 0x000000010400780c */ /* 0x000fc80005744070 */
[----:B------:R-:W-:-:S04]  /*104e0*/  SEL R2, RZ, 0x1, !P2 ;  /* 0x00000001ff027807 */ /* 0x000fc80005000000 */
[--C-:B------:R-:W-:Y:S01]  /*104f0*/  LOP3.LUT R8, R2, R8, R3.reuse, 0x96, !PT ;  /* 0x0000000802087212 */ /* 0x100fe200078e9603 */
[----:B------:R-:W-:Y:S01]  /*10500*/  IMAD.MOV.U32 R2, RZ, RZ, -0x1 ;  /* 0xffffffffff027424 */ /* 0x000fe200078e00ff */
[----:B------:R-:W-:Y:S01]  /*10510*/  PRMT R3, RZ, 0x7610, R3 ;  /* 0x00007610ff037816 */ /* 0x000fe20000000003 */
[----:B------:R-:W-:Y:S06]  /*10520*/  @P1 BRA `(.L_x_283) ;  /* 0x0000000400541947 */ /* 0x000fec0003800000 */
[----:B------:R-:W0:Y:S01]  /*10530*/  S2UR UR7, SR_CTAID.X ;  /* 0x00000000000779c3 */ /* 0x000e220000002500 */
[----:B------:R-:W-:Y:S01]  /*10540*/  ULDC.64 UR8, c[0x0][0x628] ;  /* 0x00018a0000087ab9 */ /* 0x000fe20000000a00 */
[----:B------:R-:W-:Y:S01]  /*10550*/  ULDC UR10, c[0x0][0x150] ;  /* 0x00005400000a7ab9 */ /* 0x000fe20000000800 */
[----:B------:R-:W-:Y:S01]  /*10560*/  ISETP.NE.U32.AND P1, PT, RZ, UR8, PT ;  /* 0x00000008ff007c0c */ /* 0x000fe2000bf25070 */
[----:B------:R-:W-:Y:S01]  /*10570*/  ULDC UR11, c[0x0][0x630] ;  /* 0x00018c00000b7ab9 */ /* 0x000fe20000000800 */
[----:B------:R-:W-:Y:S01]  /*10580*/  ULDC UR14, c[0x0][0x154] ;  /* 0x00005500000e7ab9 */ /* 0x000fe20000000800 */
[----:B------:R-:W-:Y:S01]  /*10590*/  IMAD.MOV.U32 R2, RZ, RZ, R16 ;  /* 0x000000ffff027224 */ /* 0x000fe200078e0010 */
[----:B------:R-:W-:Y:S01]  /*105a0*/  ISETP.NE.AND.EX P1, PT, RZ, UR9, PT, P1 ;  /* 0x00000009ff007c0c */ /* 0x000fe2000bf25310 */
[----:B------:R-:W1:Y:S01]  /*105b0*/  S2UR UR12, SR_CTAID.Y ;  /* 0x00000000000c79c3 */ /* 0x000e620000002600 */
[----:B0-----:R-:W-:-:S05]  /*105c0*/  I2FP.F32.U32 R3, UR7 ;  /* 0x0000000700037c45 */ /* 0x001fca0008201000 */
[----:B------:R-:W-:Y:S01]  /*105d0*/  FMUL R10, R3, UR10 ;  /* 0x0000000a030a7c20 */ /* 0x000fe20008400000 */
[----:B------:R-:W-:-:S05]  /*105e0*/  IMAD.MOV.U32 R3, RZ, RZ, R17 ;  /* 0x000000ffff037224 */ /* 0x000fca00078e0011 */
[----:B------:R-:W-:Y:S05]  /*105f0*/  @!P1 BRA `(.L_x_284) ;  /* 0x0000000000289947 */ /* 0x000fea0003800000 */
[----:B------:R-:W-:Y:S02]  /*10600*/  ULDC UR10, c[0x0][0x634] ;  /* 0x00018d00000a7ab9 */ /* 0x000fe40000000800 */
[----:B------:R-:W-:-:S05]  /*10610*/  IADD3 R7, P1, R16, UR10, RZ ;  /* 0x0000000a10077c10 */ /* 0x000fca000ff3e0ff */
[----:B------:R-:W-:-:S04]  /*10620*/  IMAD.X R11, RZ, RZ, R17, P1 ;  /* 0x000000ffff0b7224 */ /* 0x000fc800008e0611 */
[----:B------:R-:W-:-:S04]  /*10630*/  IMAD.WIDE.U32 R4, R11, UR8, RZ ;  /* 0x000000080b047c25 */ /* 0x000fc8000f8e00ff */
[----:B------:R-:W-:-:S04]  /*10640*/  IMAD.WIDE.U32 R4, P1, R7, UR9, R4 ;  /* 0x0000000907047c25 */ /* 0x000fc8000f820004 */
[----:B------:R-:W-:-:S04]  /*10650*/  IMAD.WIDE.U32 R6, R7, UR8, RZ ;  /* 0x0000000807067c25 */ /* 0x000fc8000f8e00ff */
[----:B------:R-:W-:Y:S01]  /*10660*/  IMAD.X R3, RZ, RZ, RZ, P1 ;  /* 0x000000ffff037224 */ /* 0x000fe200008e06ff */
[----:B------:R-:W-:Y:S01]  /*10670*/  IADD3 RZ, P1, R7, R4, RZ ;  /* 0x0000000407ff7210 */ /* 0x000fe20007f3e0ff */
[----:B------:R-:W-:-:S04]  /*10680*/  IMAD.MOV.U32 R2, RZ, RZ, R5 ;  /* 0x000000ffff027224 */ /* 0x000fc800078e0005 */
[----:B------:R-:W-:-:S08]  /*10690*/  IMAD.WIDE.U32.X R2, R11, UR9, R2, P1 ;  /* 0x000000090b027c25 */ /* 0x000fd000088e0402 */
.L_x_284:
[--C-:B------:R-:W-:Y:S01]  /*106a0*/  SHF.R.U64 R19, R2, UR11, R3.reuse ;  /* 0x0000000b02137c19 */ /* 0x100fe20008001203 */
[----:B------:R-:W0:Y:S01]  /*106b0*/  F2I.U32.TRUNC.NTZ R10, R10 ;  /* 0x0000000a000a7305 */ /* 0x000e22000020f000 */
[----:B------:R-:W-:Y:S01]  /*106c0*/  SHF.R.U32.HI R2, RZ, UR11, R3 ;  /* 0x0000000bff027c19 */ /* 0x000fe20008011603 */
[----:B------:R-:W-:Y:S01]  /*106d0*/  ULDC.64 UR8, c[0x0][0x620] ;  /* 0x0001880000087ab9 */ /* 0x000fe20000000a00 */
[----:B------:R-:W-:Y:S01]  /*106e0*/  IADD3 R5, P1, RZ, -R19, RZ ;  /* 0x80000013ff057210 */ /* 0x000fe20007f3e0ff */
[----:B------:R-:W2:Y:S01]  /*106f0*/  LDC R15, c[0x0][0x610] ;  /* 0x00018400ff0f7b82 */ /* 0x000ea20000000800 */
[----:B-1----:R-:W-:Y:S01]  /*10700*/  I2FP.F32.U32 R4, UR12 ;  /* 0x0000000c00047c45 */ /* 0x002fe20008201000 */
[----:B------:R-:W-:Y:S01]  /*10710*/  ULDC UR11, c[0x0][0x658] ;  /* 0x00019600000b7ab9 */ /* 0x000fe20000000800 */
[----:B------:R-:W-:Y:S01]  /*10720*/  ULDC UR16, c[0x0][0x648] ;  /* 0x0001920000107ab9 */ /* 0x000fe20000000800 */
[----:B------:R-:W-:Y:S02]  /*10730*/  IMAD.X R2, RZ, RZ, ~R2, P1 ;  /* 0x000000ffff027224 */ /* 0x000fe400008e0e02 */
[----:B------:R-:W-:Y:S01]  /*10740*/  FMUL R6, R4, UR14 ;  /* 0x0000000e04067c20 */ /* 0x000fe20008400000 */
[----:B------:R-:W-:Y:S01]  /*10750*/  ULDC.64 UR14, c[0x0][0x640] ;  /* 0x00019000000e7ab9 */ /* 0x000fe20000000a00 */
[----:B------:R-:W-:Y:S01]  /*10760*/  IMAD R4, R2, UR8, RZ ;  /* 0x0000000802047c24 */ /* 0x000fe2000f8e02ff */
[----:B------:R-:W-:Y:S01]  /*10770*/  ISETP.NE.U32.AND P1, PT, RZ, UR14, PT ;  /* 0x0000000eff007c0c */ /* 0x000fe2000bf25070 */
[C---:B------:R-:W-:Y:S01]  /*10780*/  IMAD.WIDE.U32 R2, R5.reuse, UR8, R16 ;  /* 0x0000000805027c25 */ /* 0x040fe2000f8e0010 */
[----:B0-----:R-:W-:Y:S01]  /*10790*/  R2UR UR8, R10 ;  /* 0x000000000a0872ca */ /* 0x001fe200000e0000 */
[----:B------:R-:W0:Y:S01]  /*107a0*/  F2I.U32.TRUNC.NTZ R6, R6 ;  /* 0x0000000600067305 */ /* 0x000e22000020f000 */
[----:B------:R-:W-:Y:S01]  /*107b0*/  ISETP.NE.AND.EX P1, PT, RZ, UR15, PT, P1 ;  /* 0x0000000fff007c0c */ /* 0x000fe2000bf25310 */
[----:B------:R-:W-:Y:S01]  /*107c0*/  IMAD R5, R5, UR9, R4 ;  /* 0x0000000905057c24 */ /* 0x000fe2000f8e0204 */
[----:B------:R-:W-:-:S03]  /*107d0*/  ULDC UR9, c[0x0][0x618] ;  /* 0x0001860000097ab9 */ /* 0x000fc60000000800 */
[----:B------:R-:W-:-:S05]  /*107e0*/  IMAD.IADD R3, R3, 0x1, R5 ;  /* 0x0000000103037824 */ /* 0x000fca00078e0205 */
[--C-:B------:R-:W-:Y:S02]  /*107f0*/  SHF.R.U64 R10, R2, UR9, R3.reuse ;  /* 0x00000009020a7c19 */ /* 0x100fe40008001203 */
[----:B------:R-:W-:Y:S01]  /*10800*/  SHF.R.U32.HI R3, RZ, UR9, R3 ;  /* 0x00000009ff037c19 */ /* 0x000fe20008011603 */
[----:B------:R-:W-:Y:S01]  /*10810*/  ULDC UR9, c[0x0][0x608] ;  /* 0x0001820000097ab9 */ /* 0x000fe20000000800 */
[----:B0-----:R-:W-:Y:S02]  /*10820*/  R2UR UR10, R6 ;  /* 0x00000000060a72ca */ /* 0x001fe400000e0000 */
[--C-:B------:R-:W-:Y:S02]  /*10830*/  SHF.R.U64 R12, R10, UR9, R3.reuse ;  /* 0x000000090a0c7c19 */ /* 0x100fe40008001203 */
[----:B------:R-:W-:Y:S01]  /*10840*/  SHF.R.U32.HI R3, RZ, UR9, R3 ;  /* 0x00000009ff037c19 */ /* 0x000fe20008011603 */
[----:B------:R-:W-:-:S03]  /*10850*/  UIADD3 UR9, -UR8, URZ, URZ ;  /* 0x0000003f08097290 */ /* 0x000fc6000fffe13f */
[--C-:B------:R-:W-:Y:S01]  /*10860*/  SHF.R.U64 R13, R12, UR11, R3.reuse ;  /* 0x0000000b0c0d7c19 */ /* 0x100fe20008001203 */
[----:B------:R-:W-:Y:S01]  /*10870*/  ULDC UR8, c[0x0][0x144] ;  /* 0x0000510000087ab9 */ /* 0x000fe20000000800 */
[----:B------:R-:W-:-:S03]  /*10880*/  SHF.R.U32.HI R3, RZ, UR11, R3 ;  /* 0x0000000bff037c19 */ /* 0x000fc60008011603 */
[----:B------:R-:W-:Y:S01]  /*10890*/  IMAD.MOV.U32 R2, RZ, RZ, R13 ;  /* 0x000000ffff027224 */ /* 0x000fe200078e000d */
[----:B------:R-:W-:Y:S06]  /*108a0*/  @!P1 BRA `(.L_x_285) ;  /* 0x0000000000289947 */ /* 0x000fec0003800000 */
        /* <DEDUP_REMOVED lines=10> */
.L_x_285:
[----:B------:R-:W-:Y:S01]  /*10950*/  UISETP.NE.AND UP0, UPT, UR38, URZ, UPT ;  /* 0x0000003f2600728c */ /* 0x000fe2000bf05270 */
[----:B------:R-:W-:Y:S01]  /*10960*/  SHF.R.U64 R3, R2, UR16, R3 ;  /* 0x0000001002037c19 */ /* 0x000fe20008001203 */
[----:B------:R-:W-:Y:S01]  /*10970*/  UIADD3 UR10, -UR10, URZ, URZ ;  /* 0x0000003f0a0a7290 */ /* 0x000fe2000fffe13f */
[----:B------:R-:W-:Y:S01]  /*10980*/  LOP3.LUT R2, R12, UR6, RZ, 0xc0, !PT ;  /* 0x000000060c027c12 */ /* 0x000fe2000f8ec0ff */
[----:B------:R-:W-:Y:S01]  /*10990*/  UIMAD UR7, UR8, UR9, UR7 ;  /* 0x00000009080772a4 */ /* 0x000fe2000f8e0207 */
[----:B------:R-:W-:Y:S01]  /*109a0*/  LOP3.LUT R5, R10, UR4, RZ, 0xc0, !PT ;  /* 0x000000040a057c12 */ /* 0x000fe2000f8ec0ff */
[----:B------:R-:W-:Y:S01]  /*109b0*/  IMAD.MOV R4, RZ, RZ, -R3 ;  /* 0x000000ffff047224 */ /* 0x000fe200078e0a03 */
[----:B------:R-:W-:Y:S01]  /*109c0*/  ULDC UR8, c[0x0][0x148] ;  /* 0x0000520000087ab9 */ /* 0x000fe20000000800 */
[----:B------:R-:W-:Y:S01]  /*109d0*/  IMAD R18, R3, UR5, R2 ;  /* 0x0000000503127c24 */ /* 0x000fe2000f8e0202 */
[----:B------:R-:W-:Y:S01]  /*109e0*/  PLOP3.LUT P1, PT, PT, PT, UP0, 0x80, 0x0 ;  /* 0x000000000000781c */ /* 0x000fe20003f2f008 */
[----:B------:R-:W-:Y:S01]  /*109f0*/  IMAD.MOV.U32 R3, RZ, RZ, 0x1 ;  /* 0x00000001ff037424 */ /* 0x000fe200078e00ff */
[----:B------:R-:W-:-:S03]  /*10a00*/  @UP0 UIMAD UR7, UR8, UR10, UR12 ;  /* 0x0000000a080702a4 */ /* 0x000fc6000f8e020c */
[----:B------:R-:W-:Y:S02]  /*10a10*/  ULDC UR8, c[0x0][0x638] ;  /* 0x00018e0000087ab9 */ /* 0x000fe40000000800 */
[----:B------:R-:W-:Y:S02]  /*10a20*/  IMAD R2, R4, UR8, R13 ;  /* 0x0000000804027c24 */ /* 0x000fe4000f8e020d */
[----:B--2---:R-:W-:Y:S01]  /*10a30*/  IMAD R18, R18, R15, UR7 ;  /* 0x0000000712127e24 */ /* 0x004fe2000f8e020f */
[----:B------:R-:W-:Y:S02]  /*10a40*/  ULDC UR7, c[0x0][0x600] ;  /* 0x0001800000077ab9 */ /* 0x000fe40000000800 */
[----:B------:R-:W-:-:S05]  /*10a50*/  IMAD R5, R2, UR7, R5 ;  /* 0x0000000702057c24 */ /* 0x000fca000f8e0205 */
[----:B------:R-:W-:Y:S02]  /*10a60*/  SEL R2, R5, R18, !P1 ;  /* 0x0000001205027207 */ /* 0x000fe40004800000 */
[----:B------:R-:W-:-:S07]  /*10a70*/  SEL R18, R18, R5, !P1 ;  /* 0x0000000512127207 */ /* 0x000fce0004800000 */
.L_x_283:
[----:B------:R-:W-:Y:S05]  /*10a80*/  BSYNC B1 ;  /* 0x0000000000017941 */ /* 0x000fea0003800000 */
.L_x_282:
[----:B------:R-:W-:-:S13]  /*10a90*/  LOP3.LUT P1, RZ, R3, 0xff, RZ, 0xc0, !PT ;  /* 0x000000ff03ff7812 */ /* 0x000fda000782c0ff */
[----:B------:R-:W-:Y:S05]  /*10aa0*/  @P1 BRA `(.L_x_286) ;  /* 0xfffffff400081947 */ /* 0x000fea000383ffff */
[----:B------:R-:W-:Y:S05]  /*10ab0*/  BSYNC B0 ;  /* 0x0000000000007941 */ /* 0x000fea0003800000 */
.L_x_274:
[----:B------:R-:W-:-:S03]  /*10ac0*/  UMOV UR7, 0xffffffff ;  /* 0xffffffff00077882 */ /* 0x000fc60000000000 */
[----:B------:R-:W-:Y:S05]  /*10ad0*/  BRA.DIV UR7, `(.L_x_287) ;  /* 0x0000000207fc7947 */ /* 0x000fea000b800000 */
[----:B------:R-:W-:-:S13]  /*10ae0*/  ELECT P6, URZ, PT ;  /* 0x00000000003f782f */ /* 0x000fda00038c0000 */
.L_x_301:
[----:B------:R-:W-:Y:S04]  /*10af0*/  BSSY B0, `(.L_x_288) ;  /* 0x000001a000007945 */ /* 0x000fe80003800000 */
[----:B------:R-:W-:Y:S05]  /*10b00*/  @!P6 BRA `(.L_x_289) ;  /* 0x000000000060e947 */ /* 0x000fea0003800000 */
[----:B------:R-:W-:-:S04]  /*10b10*/  ULOP3.LUT UR7, UR40, 0x2, URZ, 0xfc, !UPT ;  /* 0x0000000228077892 */ /* 0x000fc8000f8efc3f */
[----:B------:R-:W-:-:S06]  /*10b20*/  UISETP.NE.AND UP0, UPT, UR7, 0x3, UPT ;  /* 0x000000030700788c */ /* 0x000fcc000bf05270 */
[----:B------:R-:W-:-:S13]  /*10b30*/  PLOP3.LUT P0, PT, PT, PT, UP0, 0x80, 0x0 ;  /* 0x000000000000781c */ /* 0x000fda0003f0f008 */
[----:B------:R-:W-:Y:S05]  /*10b40*/  @!P0 BRA `(.L_x_290) ;  /* 0x0000000000048947 */ /* 0x000fea0003800000 */
[----:B------:R-:W-:Y:S01]  /*10b50*/  BPT.TRAP 0x1 ;  /* 0x000000040000795c */ /* 0x000fe20000300000 */
.L_x_290:
[----:B------:R-:W0:Y:S01]  /*10b60*/  S2R R3, SR_CgaCtaId ;  /* 0x0000000000037919 */ /* 0x000e220000008800 */
[----:B------:R-:W-:-:S04]  /*10b70*/  MOV R2, 0x400 ;  /* 0x0000040000027802 */ /* 0x000fc80000000f00 */
[----:B0-----:R-:W-:Y:S02]  /*10b80*/  LEA R3, R3, R2, 0x18 ;  /* 0x0000000203037211 */ /* 0x001fe400078ec0ff */
[----:B------:R-:W-:-:S03]  /*10b90*/  SHF.L.U32 R2, R8, 0x1f, RZ ;  /* 0x0000001f08027819 */ /* 0x000fc600000006ff */
[----:B------:R-:W-:-:S04]  /*10ba0*/  VIADD R3, R3, 0x10 ;  /* 0x0000001003037836 */ /* 0x000fc80000000000 */
[C---:B------:R-:W-:Y:S02]  /*10bb0*/  IMAD R7, R0.reuse, 0x8, R3 ;  /* 0x0000000800077824 */ /* 0x040fe400078e0203 */
[----:B------:R-:W-:Y:S02]  /*10bc0*/  VIADD R0, R0, 0x1 ;  /* 0x0000000100007836 */ /* 0x000fe40000000000 */
[----:B------:R-:W0:Y:S03]  /*10bd0*/  SYNCS.PHASECHK.TRANS64.TRYWAIT P0, [R7+URZ], R2 ;  /* 0x00000002070075a7 */ /* 0x000e26000800017f */
[----:B------:R-:W-:-:S04]  /*10be0*/  ISETP.NE.AND P1, PT, R0, 0x2, PT ;  /* 0x000000020000780c */ /* 0x000fc80003f25270 */
[----:B------:R-:W-:Y:S02]  /*10bf0*/  SEL R5, RZ, 0x1, P1 ;  /* 0x00000001ff057807 */ /* 0x000fe40000800000 */
[----:B------:R-:W-:Y:S02]  /*10c00*/  SEL R0, R0, RZ, P1 ;  /* 0x000000ff00007207 */ /* 0x000fe40000800000 */
[----:B------:R-:W-:Y:S01]  /*10c10*/  LOP3.LUT R5, R8, R5, RZ, 0x3c, !PT ;  /* 0x0000000508057212 */ /* 0x000fe200078e3cff */
[----:B0-----:R-:W-:Y:S06]  /*10c20*/  @!P0 BRA `(.L_x_291) ;  /* 0x0000000000c88947 */ /* 0x001fec0003800000 */
.L_x_302:
[----:B------:R-:W-:Y:S01]  /*10c30*/  IMAD R3, R0, 0x8, R3 ;  /* 0x0000000800037824 */ /* 0x000fe200078e0203 */
[----:B------:R-:W-:-:S07]  /*10c40*/  SHF.L.U32 R0, R5, 0x1f, RZ ;  /* 0x0000001f05007819 */ /* 0x000fce00000006ff */
.L_x_292:
[----:B-1----:R1:W2:Y:S02]  /*10c50*/  SYNCS.PHASECHK.TRANS64.TRYWAIT P0, [R3+URZ], R0 ;  /* 0x00000000030075a7 */ /* 0x0022a4000800017f */
[----:B--2---:R-:W-:Y:S05]  /*10c60*/  @!P0 NANOSLEEP.SYNCS 0x989680 ;  /* 0x009896800000895d */ /* 0x004fea0003900000 */
[----:B------:R-:W2:Y:S02]  /*10c70*/  @!P0 SYNCS.PHASECHK.TRANS64 P0, [R3+URZ], R0 ;  /* 0x00000000030085a7 */ /* 0x000ea4000800007f */
[----:B--2---:R-:W-:Y:S05]  /*10c80*/  @!P0 BRA `(.L_x_292) ;  /* 0xfffffffc00f08947 */ /* 0x004fea000383ffff */
.L_x_289:
[----:B------:R-:W-:Y:S05]  /*10c90*/  BSYNC B0 ;  /* 0x0000000000007941 */ /* 0x000fea0003800000 */
.L_x_288:
[----:B------:R-:W-:Y:S05]  /*10ca0*/  EXIT ;  /* 0x000000000000794d */ /* 0x000fea0003800000 */
.L_x_14:
[----:B0-----:R0:W1:Y:S02]  /*10cb0*/  SYNCS.PHASECHK.TRANS64.TRYWAIT P0, [R149+URZ], R0 ;  /* 0x00000000950075a7 */ /* 0x001064000800017f */
[----:B-1----:R-:W-:Y:S05]  /*10cc0*/  @!P0 NANOSLEEP.SYNCS 0x989680 ;  /* 0x009896800000895d */ /* 0x002fea0003900000 */
[----:B------:R-:W1:Y:S02]  /*10cd0*/  @!P0 SYNCS.PHASECHK.TRANS64 P0, [R149+URZ], R0 ;  /* 0x00000000950085a7 */ /* 0x000e64000800007f */
[----:B-1----:R-:W-:Y:S05]  /*10ce0*/  @!P0 BRA `(.L_x_14) ;  /* 0xfffffffc00f08947 */ /* 0x002fea000383ffff */
[----:B------:R-:W-:Y:S05]  /*10cf0*/  BRA `(.L_x_293) ;  /* 0xffffff0800147947 */ /* 0x000fea000383ffff */
.L_x_19:
[----:B-1----:R1:W2:Y:S02]  /*10d00*/  SYNCS.PHASECHK.TRANS64.TRYWAIT P1, [R3+URZ], R0 ;  /* 0x00000000030075a7 */ /* 0x0022a4000802017f */
[----:B--2---:R-:W-:Y:S05]  /*10d10*/  @!P1 NANOSLEEP.SYNCS 0x989680 ;  /* 0x009896800000995d */ /* 0x004fea0003900000 */
[----:B------:R-:W2:Y:S02]  /*10d20*/  @!P1 SYNCS.PHASECHK.TRANS64 P1, [R3+URZ], R0 ;  /* 0x00000000030095a7 */ /* 0x000ea4000802007f */
[----:B--2---:R-:W-:Y:S05]  /*10d30*/  @!P1 BRA `(.L_x_19) ;  /* 0xfffffffc00f09947 */ /* 0x004fea000383ffff */
[----:B------:R-:W-:Y:S05]  /*10d40*/  BRA `(.L_x_18) ;  /* 0xffffff0800847947 */ /* 0x000fea000383ffff */
.L_x_24:
[----:B-1----:R-:W-:-:S04]  /*10d50*/  IMAD.U32 R4, RZ, RZ, UR8 ;  /* 0x00000008ff047e24 */ /* 0x002fc8000f8e00ff */
[----:B------:R1:W2:Y:S03]  /*10d60*/  SYNCS.PHASECHK.TRANS64.TRYWAIT P1, [R4+URZ], R3 ;  /* 0x00000003040075a7 */ /* 0x0002a6000802017f */
[----:B--2---:R-:W-:Y:S05]  /*10d70*/  @!P1 NANOSLEEP.SYNCS 0x989680 ;  /* 0x009896800000995d */ /* 0x004fea0003900000 */
[----:B------:R-:W2:Y:S02]  /*10d80*/  @!P1 SYNCS.PHASECHK.TRANS64 P1, [R4+URZ], R3 ;  /* 0x00000003040095a7 */ /* 0x000ea4000802007f */
[----:B--2---:R-:W-:Y:S05]  /*10d90*/  @!P1 BRA `(.L_x_24) ;  /* 0xfffffffc00ec9947 */ /* 0x004fea000383ffff */
[----:B------:R-:W-:Y:S05]  /*10da0*/  BRA `(.L_x_23) ;  /* 0xffffff38007c7947 */ /* 0x000fea000383ffff */
.L_x_30:
[----:B0-----:R0:W1:Y:S02]  /*10db0*/  SYNCS.PHASECHK.TRANS64.TRYWAIT P0, [R149+URZ+0x10], R0 ;  /* 0x00001000950075a7 */ /* 0x001064000800017f */
[----:B-1----:R-:W-:Y:S05]  /*10dc0*/  @!P0 NANOSLEEP.SYNCS 0x989680 ;  /* 0x009896800000895d */ /* 0x002fea0003900000 */
[----:B------:R-:W1:Y:S02]  /*10dd0*/  @!P0 SYNCS.PHASECHK.TRANS64 P0, [R149+URZ+0x10], R0 ;  /* 0x00001000950085a7 */ /* 0x000e64000800007f */
[----:B-1----:R-:W-:Y:S05]  /*10de0*/  @!P0 BRA `(.L_x_30) ;  /* 0xfffffffc00f08947 */ /* 0x002fea000383ffff */
[----:B------:R-:W-:Y:S05]  /*10df0*/  BRA `(.L_x_294) ;  /* 0xffffff6800e47947 */ /* 0x000fea000383ffff */
.L_x_275:
[----:B------:R-:W-:Y:S01]  /*10e00*/  BSSY B1, `(.L_x_295) ;  /* 0x0000006000017945 */ /* 0x000fe20003800000 */
[----:B------:R-:W-:-:S07]  /*10e10*/  IMAD.MOV.U32 R15, RZ, RZ, -0x1 ;  /* 0xffffffffff0f7424 */ /* 0x000fce00078e00ff */
[----:B------:R-:W-:Y:S05]  /*10e20*/  WARPSYNC.COLLECTIVE R15, `(.L_x_296) ;  /* 0x000000000f0c7348 */ /* 0x000fea0003c00000 */
[----:B------:R-:W-:Y:S02]  /*10e30*/  ELECT P6, UR62, PT ;  /* 0x00000000003e782f */ /* 0x000fe400038c0000 */
[----:B------:R-:W-:Y:S01]  /*10e40*/  MOV R14, UR62 ;  /* 0x0000003e000e7c02 */ /* 0x000fe20008000f00 */
[----:B------:R-:W-:Y:S10]  /*10e50*/  ENDCOLLECTIVE ;  /* 0x000000000000791b */ /* 0x000ff40003800000 */
.L_x_296:
[----:B------:R-:W-:Y:S05]  /*10e60*/  BSYNC B1 ;  /* 0x0000000000017941 */ /* 0x000fea0003800000 */
.L_x_295:
[----:B------:R-:W-:Y:S05]  /*10e70*/  BRA `(.L_x_297) ;  /* 0xfffffff000207947 */ /* 0x000fea000383ffff */
.L_x_278:
[----:B-1----:R1:W2:Y:S02]  /*10e80*/  SYNCS.PHASECHK.TRANS64.TRYWAIT P1, [R7+URZ+0x10], R4 ;  /* 0x00001004070075a7 */ /* 0x0022a4000802017f */
[----:B--2---:R-:W-:Y:S05]  /*10e90*/  @!P1 NANOSLEEP.SYNCS 0x989680 ;  /* 0x009896800000995d */ /* 0x004fea0003900000 */
[----:B------:R-:W2:Y:S02]  /*10ea0*/  @!P1 SYNCS.PHASECHK.TRANS64 P1, [R7+URZ+0x10], R4 ;  /* 0x00001004070095a7 */ /* 0x000ea4000802007f */
[----:B--2---:R-:W-:Y:S05]  /*10eb0*/  @!P1 BRA `(.L_x_278) ;  /* 0xfffffffc00f09947 */ /* 0x004fea000383ffff */
[----:B------:R-:W-:Y:S05]  /*10ec0*/  BRA `(.L_x_298) ;  /* 0xfffffff000547947 */ /* 0x000fea000383ffff */
.L_x_287:
[----:B------:R-:W-:Y:S01]  /*10ed0*/  BSSY B0, `(.L_x_299) ;  /* 0x0000006000007945 */ /* 0x000fe20003800000 */
[----:B------:R-:W-:-:S07]  /*10ee0*/  IMAD.MOV.U32 R15, RZ, RZ, -0x1 ;  /* 0xffffffffff0f7424 */ /* 0x000fce00078e00ff */
[----:B------:R-:W-:Y:S05]  /*10ef0*/  WARPSYNC.COLLECTIVE R15, `(.L_x_300) ;  /* 0x000000000f0c7348 */ /* 0x000fea0003c00000 */
[----:B------:R-:W-:Y:S02]  /*10f00*/  ELECT P6, UR62, PT ;  /* 0x00000000003e782f */ /* 0x000fe400038c0000 */
[----:B------:R-:W-:Y:S01]  /*10f10*/  MOV R14, UR62 ;  /* 0x0000003e000e7c02 */ /* 0x000fe20008000f00 */
[----:B------:R-:W-:Y:S10]  /*10f20*/  ENDCOLLECTIVE ;  /* 0x000000000000791b */ /* 0x000ff40003800000 */
.L_x_300:
[----:B------:R-:W-:Y:S05]  /*10f30*/  BSYNC B0 ;  /* 0x0000000000007941 */ /* 0x000fea0003800000 */
.L_x_299:
[----:B------:R-:W-:Y:S05]  /*10f40*/  BRA `(.L_x_301) ;  /* 0xfffffff800e87947 */ /* 0x000fea000383ffff */
.L_x_291:
[----:B0-----:R0:W1:Y:S02]  /*10f50*/  SYNCS.PHASECHK.TRANS64.TRYWAIT P0, [R7+URZ], R2 ;  /* 0x00000002070075a7 */ /* 0x001064000800017f */
[----:B-1----:R-:W-:Y:S05]  /*10f60*/  @!P0 NANOSLEEP.SYNCS 0x989680 ;  /* 0x009896800000895d */ /* 0x002fea0003900000 */
[----:B------:R-:W1:Y:S02]  /*10f70*/  @!P0 SYNCS.PHASECHK.TRANS64 P0, [R7+URZ], R2 ;  /* 0x00000002070085a7 */ /* 0x000e64000800007f */
[----:B-1----:R-:W-:Y:S05]  /*10f80*/  @!P0 BRA `(.L_x_291) ;  /* 0xfffffffc00f08947 */ /* 0x002fea000383ffff */
[----:B------:R-:W-:Y:S05]  /*10f90*/  BRA `(.L_x_302) ;  /* 0xfffffffc00247947 */ /* 0x000fea000383ffff */
.L_x_303:
[----:B------:R-:W-:-:S00]  /*10fa0*/  BRA `(.L_x_303) ;  /* 0xfffffffc00fc7947 */ /* 0x000fc0000383ffff */
[----:B------:R-:W-:-:S00]  /*10fb0*/  NOP ;  /* 0x0000000000007918 */ /* 0x000fc00000000000 */
        /* <DEDUP_REMOVED lines=12> */
.L_x_304:


//--------------------- .nv.global.init           --------------------------
	.section	.nv.global.init,"aw",@progbits
.nv.global.init:
	.type		$str$22,@object
	.size		$str$22,($str$23 - $str$22)
$str$22:
        /*0000*/ 	.byte	0x6b, 0x5f, 0x74, 0x69, 0x6c, 0x65, 0x5f, 0x63, 0x6f, 0x75, 0x6e, 0x74, 0x20, 0x3e, 0x3d, 0x20
        /*0010*/ 	.byte	0x31, 0x00
	.type		$str$23,@object
	.size		$str$23,(__unnamed_1 - $str$23)
$str$23:
        /*0012*/ 	.byte	0x2f, 0x74, 0x6d, 0x70, 0x2f, 0x63, 0x75, 0x74, 0x6c, 0x61, 0x73, 0x73, 0x5f, 0x73, 0x77, 0x65
        /*0022*/ 	.byte	0x65, 0x70, 0x5f, 0x73, 0x72, 0x63, 0x2f, 0x69, 0x6e, 0x63, 0x6c, 0x75, 0x64, 0x65, 0x2f, 0x63
        /*0032*/ 	.byte	0x75, 0x74, 0x6c, 0x61, 0x73, 0x73, 0x2f, 0x67, 0x65, 0x6d, 0x6d, 0x2f, 0x63, 0x6f, 0x6c, 0x6c
        /*0042*/ 	.byte	0x65, 0x63, 0x74, 0x69, 0x76, 0x65, 0x2f, 0x73, 0x6d, 0x39, 0x30, 0x5f, 0x6d, 0x6d, 0x61, 0x5f
        /*0052*/ 	.byte	0x74, 0x6d, 0x61, 0x5f, 0x67, 0x6d, 0x6d, 0x61, 0x5f, 0x73, 0x73, 0x5f, 0x77, 0x61, 0x72, 0x70
        /*0062*/ 	.byte	0x73, 0x70, 0x65, 0x63, 0x69, 0x61, 0x6c, 0x69, 0x7a, 0x65, 0x64, 0x2e, 0x68, 0x70, 0x70, 0x00
	.type		__unnamed_1,@object
	.size		__unnamed_1,(.L_0 - __unnamed_1)
__unnamed_1:
        /*0072*/ 	.byte	0x76, 0x6f, 0x69, 0x64, 0x20, 0x63, 0x75, 0x74, 0x6c, 0x61, 0x73, 0x73, 0x3a, 0x3a, 0x67, 0x65
        /* <DEDUP_REMOVED lines=179> */
        /*0bb2*/ 	.byte	0x65, 0x6e, 0x74, 0x69, 0x74, 0x79, 0x5d, 0x00
.L_0:


//--------------------- .nv.shared._ZN7cutlass13device_kernelINS_4gemm6kernel13GemmUniversalIN4cute5tupleIJiiiiEEENS1_10collective13CollectiveMmaINS1_34MainloopSm90TmaGmmaWarpSpecializedILi2ENS5_IJNS4_1CILi1EEESB_SB_EEENS1_32KernelTmaWarpSpecializedPingpongEEENS5_IJNSA_ILi64EEENSA_ILi240EEENSA_ILi128EEEEEENS_6half_tENS5_IJlSB_lEEESJ_SK_NS4_8TiledMMAINS4_8MMA_AtomIJNS4_4SM904GMMA25MMA_64x16x16_F32F16F16_SSILNSO_5MajorE0ELSQ_0ELNSO_7ScaleInE1ELSR_1EEEEEENS4_6LayoutISC_NS5_IJNSA_ILi0EEESV_SV_EEEEENS5_IJNS4_10UnderscoreESY_SY_EEEEENS4_13SM90_TMA_LOADENS4_14ComposedLayoutINS4_7SwizzleILi3ELi4ELi3EEENS4_18smem_ptr_flag_bitsILi16EEENSU_INS5_IJNSA_ILi8EEESF_EEENS5_IJSF_SB_EEEEEEEvNS4_8identityES11_S1B_vS1C_EENS_8epilogue10collective6detail29Sm90TmaWarpSpecializedAdapterINS1F_15DefaultEpilogueISJ_SK_SK_NS1E_6thread17LinearCombinationISJ_Li1EffLNS1J_9ScaleType4KindE0ELNS_15FloatRoundStyleE2ESJ_EENS1_15EpilogueDefaultEEEEEvvEEEEvNT_6ParamsE --------------------------
	.section	.nv.shared._ZN7cutlass13device_kernelINS_4gemm6kernel13GemmUniversalIN4cute5tupleIJiiiiEEENS1_10collective13CollectiveMmaINS1_34MainloopSm90TmaGmmaWarpSpecializedILi2ENS5_IJNS4_1CILi1EEESB_SB_EEENS1_32KernelTmaWarpSpecializedPingpongEEENS5_IJNSA_ILi64EEENSA_ILi240EEENSA_ILi128EEEEEENS_6half_tENS5_IJlSB_lEEESJ_SK_NS4_8TiledMMAINS4_8MMA_AtomIJNS4_4SM904GMMA25MMA_64x16x16_F32F16F16_SSILNSO_5MajorE0ELSQ_0ELNSO_7ScaleInE1ELSR_1EEEEEENS4_6LayoutISC_NS5_IJNSA_ILi0EEESV_SV_EEEEENS5_IJNS4_10UnderscoreESY_SY_EEEEENS4_13SM90_TMA_LOADENS4_14ComposedLayoutINS4_7SwizzleILi3ELi4ELi3EEENS4_18smem_ptr_flag_bitsILi16EEENSU_INS5_IJNSA_ILi8EEESF_EEENS5_IJSF_SB_EEEEEEEvNS4_8identityES11_S1B_vS1C_EENS_8epilogue10collective6detail29Sm90TmaWarpSpecializedAdapterINS1F_15DefaultEpilogueISJ_SK_SK_NS1E_6thread17LinearCombinationISJ_Li1EffLNS1J_9ScaleType4KindE0ELNS_15FloatRoundStyleE2ESJ_EENS1_15EpilogueDefaultEEEEEvvEEEEvNT_6ParamsE,"aw",@nobits
	.sectionflags	@""
	.align	16
	.zero		1024


//--------------------- .nv.shared.reserved.0     --------------------------
	.section	.nv.shared.reserved.0,"aw",@nobits
	.weak		__nv_reservedSMEM_offset_0_alias
	.size		__nv_reservedSMEM_offset_0_alias, 0, 0
	.other		__nv_reservedSMEM_offset_0_alias,@"STO_CUDA_RESERVED_SHARED STV_DEFAULT"
__nv_reservedSMEM_offset_0_alias:
	.zero		0


//--------------------- .nv.global                --------------------------
	.section	.nv.global,"aw",@nobits
.nv.global:
	.type		_ZN40_INTERNAL_fd60b871_4_k_cu_d15d3f2c_141464cute1_E,@object
	.size		_ZN40_INTERNAL_fd60b871_4_k_cu_d15d3f2c_141464cute1_E,(_ZN40_INTERNAL_fd60b871_4_k_cu_d15d3f2c_141464cuda3std3__45__cpo6cbeginE - _ZN40_INTERNAL_fd60b871_4_k_cu_d15d3f2c_141464cute1_E)
_ZN40_INTERNAL_fd60b871_4_k_cu_d15d3f2c_141464cute1_E:
	.zero		1
	.type		_ZN40_INTERNAL_fd60b871_4_k_cu_d15d3f2c_141464cuda3std3__45__cpo6cbeginE,@object
	.size		_ZN40_INTERNAL_fd60b871_4_k_cu_d15d3f2c_141464cuda3std3__45__cpo6cbeginE,(_ZN40_INTERNAL_fd60b871_4_k_cu_d15d3f2c_141464cuda3std3__48in_placeE - _ZN40_INTERNAL_fd60b871_4_k_cu_d15d3f2c_141464cuda3std3__45__cpo6cbeginE)
_ZN40_INTERNAL_fd60b871_4_k_cu_d15d3f2c_141464cuda3std3__45__cpo6cbeginE:
	.zero		1
	.type		_ZN40_INTERNAL_fd60b871_4_k_cu_d15d3f2c_141464cuda3std3__48in_placeE,@object
	.size		_ZN40_INTERNAL_fd60b871_4_k_cu_d15d3f2c_141464cuda3std3__48in_placeE,(_ZN40_INTERNAL_fd60b871_4_k_cu_d15d3f2c_141464cuda3std6ranges3__45__cpo9iter_moveE - _ZN40_INTERNAL_fd60b871_4_k_cu_d15d3f2c_141464cuda3std3__48in_placeE)
_ZN40_INTERNAL_fd60b871_4_k_cu_d15d3f2c_141464cuda3std3__48in_placeE:
	.zero		1
	.type		_ZN40_INTERNAL_fd60b871_4_k_cu_d15d3f2c_141464cuda3std6ranges3__45__cpo9iter_moveE,@object
	.size		_ZN40_INTERNAL_fd60b871_4_k_cu_d15d3f2c_141464cuda3std6ranges3__45__cpo9iter_moveE,(_ZN40_INTERNAL_fd60b871_4_k_cu_d15d3f2c_141464cuda3std3__45__cpo5beginE - _ZN40_INTERNAL_fd60b871_4_k_cu_d15d3f2c_141464cuda3std6ranges3__45__cpo9iter_moveE)
_ZN40_INTERNAL_fd60b871_4_k_cu_d15d3f2c_141464cuda3std6ranges3__45__cpo9iter_moveE:
	.zero		1
	.type		_ZN40_INTERNAL_fd60b871_4_k_cu_d15d3f2c_141464cuda3std3__45__cpo5beginE,@object
	.size		_ZN40_INTERNAL_fd60b871_4_k_cu_d15d3f2c_141464cuda3std3__45__cpo5beginE,(_ZN40_INTERNAL_fd60b871_4_k_cu_d15d3f2c_141464cuda3std3__442_GLOBAL__N__fd60b871_4_k_cu_d15d3f2c_141466ignoreE - _ZN40_INTERNAL_fd60b871_4_k_cu_d15d3f2c_141464cuda3std3__45__cpo5beginE)
_ZN40_INTERNAL_fd60b871_4_k_cu_d15d3f2c_141464cuda3std3__45__cpo5beginE:
	.zero		1
	.type		_ZN40_INTERNAL_fd60b871_4_k_cu_d15d3f2c_141464cuda3std3__442_GLOBAL__N__fd60b871_4_k_cu_d15d3f2c_141466ignoreE,@object
	.size		_ZN40_INTERNAL_fd60b871_4_k_cu_d15d3f2c_141464cuda3std3__442_GLOBAL__N__fd60b871_4_k_cu_d15d3f2c_141466ignoreE,(_ZN40_INTERNAL_fd60b871_4_k_cu_d15d3f2c_141464cute7productE - _ZN40_INTERNAL_fd60b871_4_k_cu_d15d3f2c_141464cuda3std3__442_GLOBAL__N__fd60b871_4_k_cu_d15d3f2c_141466ignoreE)
_ZN40_INTERNAL_fd60b871_4_k_cu_d15d3f2c_141464cuda3std3__442_GLOBAL__N__fd60b871_4_k_cu_d15d3f2c_141466ignoreE:
	.zero		1
	.type		_ZN40_INTERNAL_fd60b871_4_k_cu_d15d3f2c_141464cute7productE,@object
	.size		_ZN40_INTERNAL_fd60b871_4_k_cu_d15d3f2c_141464cute7productE,(_ZN40_INTERNAL_fd60b871_4_k_cu_d15d3f2c_141464cuda3std3__45__cpo3endE - _ZN40_INTERNAL_fd60b871_4_k_cu_d15d3f2c_141464cute7productE)
_ZN40_INTERNAL_fd60b871_4_k_cu_d15d3f2c_141464cute7productE:
	.zero		1
	.type		_ZN40_INTERNAL_fd60b871_4_k_cu_d15d3f2c_141464cuda3std3__45__cpo3endE,@object
	.size		_ZN40_INTERNAL_fd60b871_4_k_cu_d15d3f2c_141464cuda3std3__45__cpo3endE,(_ZN40_INTERNAL_fd60b871_4_k_cu_d15d3f2c_141464cuda3std3__419piecewise_constructE - _ZN40_INTERNAL_fd60b871_4_k_cu_d15d3f2c_141464cuda3std3__45__cpo3endE)
_ZN40_INTERNAL_fd60b871_4_k_cu_d15d3f2c_141464cuda3std3__45__cpo3endE:
	.zero		1
	.type		_ZN40_INTERNAL_fd60b871_4_k_cu_d15d3f2c_141464cuda3std3__419piecewise_constructE,@object
	.size		_ZN40_INTERNAL_fd60b871_4_k_cu_d15d3f2c_141464cuda3std3__419piecewise_constructE,(_ZN40_INTERNAL_fd60b871_4_k_cu_d15d3f2c_141464cuda3std3__45__cpo4cendE - _ZN40_INTERNAL_fd60b871_4_k_cu_d15d3f2c_141464cuda3std3__419piecewise_constructE)
_ZN40_INTERNAL_fd60b871_4_k_cu_d15d3f2c_141464cuda3std3__419piecewise_constructE:
	.zero		1
	.type		_ZN40_INTERNAL_fd60b871_4_k_cu_d15d3f2c_141464cuda3std3__45__cpo4cendE,@object
	.size		_ZN40_INTERNAL_fd60b871_4_k_cu_d15d3f2c_141464cuda3std3__45__cpo4cendE,(_ZN40_INTERNAL_fd60b871_4_k_cu_d15d3f2c_141464cuda3std6ranges3__45__cpo4swapE - _ZN40_INTERNAL_fd60b871_4_k_cu_d15d3f2c_141464cuda3std3__45__cpo4cendE)
_ZN40_INTERNAL_fd60b871_4_k_cu_d15d3f2c_141464cuda3std3__45__cpo4cendE:
	.zero		1
	.type		_ZN40_INTERNAL_fd60b871_4_k_cu_d15d3f2c_141464cuda3std6ranges3__45__cpo4swapE,@object
	.size		_ZN40_INTERNAL_fd60b871_4_k_cu_d15d3f2c_141464cuda3std6ranges3__45__cpo4swapE,(.L_8 - _ZN40_INTERNAL_fd60b871_4_k_cu_d15d3f2c_141464cuda3std6ranges3__45__cpo4swapE)
_ZN40_INTERNAL_fd60b871_4_k_cu_d15d3f2c_141464cuda3std6ranges3__45__cpo4swapE:
	.zero		1
.L_8:


//--------------------- .nv.constant0._ZN7cutlass13device_kernelINS_4gemm6kernel13GemmUniversalIN4cute5tupleIJiiiiEEENS1_10collective13CollectiveMmaINS1_34MainloopSm90TmaGmmaWarpSpecializedILi2ENS5_IJNS4_1CILi1EEESB_SB_EEENS1_32KernelTmaWarpSpecializedPingpongEEENS5_IJNSA_ILi64EEENSA_ILi240EEENSA_ILi128EEEEEENS_6half_tENS5_IJlSB_lEEESJ_SK_NS4_8TiledMMAINS4_8MMA_AtomIJNS4_4SM904GMMA25MMA_64x16x16_F32F16F16_SSILNSO_5MajorE0ELSQ_0ELNSO_7ScaleInE1ELSR_1EEEEEENS4_6LayoutISC_NS5_IJNSA_ILi0EEESV_SV_EEEEENS5_IJNS4_10UnderscoreESY_SY_EEEEENS4_13SM90_TMA_LOADENS4_14ComposedLayoutINS4_7SwizzleILi3ELi4ELi3EEENS4_18smem_ptr_flag_bitsILi16EEENSU_INS5_IJNSA_ILi8EEESF_EEENS5_IJSF_SB_EEEEEEEvNS4_8identityES11_S1B_vS1C_EENS_8epilogue10collective6detail29Sm90TmaWarpSpecializedAdapterINS1F_15DefaultEpilogueISJ_SK_SK_NS1E_6thread17LinearCombinationISJ_Li1EffLNS1J_9ScaleType4KindE0ELNS_15FloatRoundStyleE2ESJ_EENS1_15EpilogueDefaultEEEEEvvEEEEvNT_6ParamsE --------------------------
	.section	.nv.constant0._ZN7cutlass13device_kernelINS_4gemm6kernel13GemmUniversalIN4cute5tupleIJiiiiEEENS1_10collective13CollectiveMmaINS1_34MainloopSm90TmaGmmaWarpSpecializedILi2ENS5_IJNS4_1CILi1EEESB_SB_EEENS1_32KernelTmaWarpSpecializedPingpongEEENS5_IJNSA_ILi64EEENSA_ILi240EEENSA_ILi128EEEEEENS_6half_tENS5_IJlSB_lEEESJ_SK_NS4_8TiledMMAINS4_8MMA_AtomIJNS4_4SM904GMMA25MMA_64x16x16_F32F16F16_SSILNSO_5MajorE0ELSQ_0ELNSO_7ScaleInE1ELSR_1EEEEEENS4_6LayoutISC_NS5_IJNSA_ILi0EEESV_SV_EEEEENS5_IJNS4_10UnderscoreESY_SY_EEEEENS4_13SM90_TMA_LOADENS4_14ComposedLayoutINS4_7SwizzleILi3ELi4ELi3EEENS4_18smem_ptr_flag_bitsILi16EEENSU_INS5_IJNSA_ILi8EEESF_EEENS5_IJSF_SB_EEEEEEEvNS4_8identityES11_S1B_vS1C_EENS_8epilogue10collective6detail29Sm90TmaWarpSpecializedAdapterINS1F_15DefaultEpilogueISJ_SK_SK_NS1E_6thread17LinearCombinationISJ_Li1EffLNS1J_9ScaleType4KindE0ELNS_15FloatRoundStyleE2ESJ_EENS1_15EpilogueDefaultEEEEEvvEEEEvNT_6ParamsE,"a",@progbits
	.sectionflags	@""
	.align	4
.nv.constant0._ZN7cutlass13device_kernelINS_4gemm6kernel13GemmUniversalIN4cute5tupleIJiiiiEEENS1_10collective13CollectiveMmaINS1_34MainloopSm90TmaGmmaWarpSpecializedILi2ENS5_IJNS4_1CILi1EEESB_SB_EEENS1_32KernelTmaWarpSpecializedPingpongEEENS5_IJNSA_ILi64EEENSA_ILi240EEENSA_ILi128EEEEEENS_6half_tENS5_IJlSB_lEEESJ_SK_NS4_8TiledMMAINS4_8MMA_AtomIJNS4_4SM904GMMA25MMA_64x16x16_F32F16F16_SSILNSO_5MajorE0ELSQ_0ELNSO_7ScaleInE1ELSR_1EEEEEENS4_6LayoutISC_NS5_IJNSA_ILi0EEESV_SV_EEEEENS5_IJNS4_10UnderscoreESY_SY_EEEEENS4_13SM90_TMA_LOADENS4_14ComposedLayoutINS4_7SwizzleILi3ELi4ELi3EEENS4_18smem_ptr_flag_bitsILi16EEENSU_INS5_IJNSA_ILi8EEESF_EEENS5_IJSF_SB_EEEEEEEvNS4_8identityES11_S1B_vS1C_EENS_8epilogue10collective6detail29Sm90TmaWarpSpecializedAdapterINS1F_15DefaultEpilogueISJ_SK_SK_NS1E_6thread17LinearCombinationISJ_Li1EffLNS1J_9ScaleType4KindE0ELNS_15FloatRoundStyleE2ESJ_EENS1_15EpilogueDefaultEEEEEvvEEEEvNT_6ParamsE:
	.zero		1664


//--------------------- SYMBOLS --------------------------

	.type		.nv.reservedSmem.offset0,@object
	.size		.nv.reservedSmem.offset0,0x4
	.type		__assertfail,@function
